	.headerflags	@"EF_CUDA_TEXMODE_UNIFIED EF_CUDA_64BIT_ADDRESS EF_CUDA_SM89 EF_CUDA_VIRTUAL_SM(EF_CUDA_SM89)"
	.elftype	@"ET_EXEC"


//--------------------- .nv.info                  --------------------------
	.section	.nv.info,"",@"SHT_CUDA_INFO"
	.align	4


	//----- nvinfo : EIATTR_REGCOUNT
	.align		4
        /*0000*/ 	.byte	0x04, 0x2f
        /*0002*/ 	.short	(.L_1 - .L_0)
	.align		4
.L_0:
        /*0004*/ 	.word	index@(triton__0d1d2d3d4d5de)
        /*0008*/ 	.word	0x00000048


	//----- nvinfo : EIATTR_MAX_STACK_SIZE
	.align		4
.L_1:
        /*000c*/ 	.byte	0x04, 0x23
        /*000e*/ 	.short	(.L_3 - .L_2)
	.align		4
.L_2:
        /*0010*/ 	.word	index@(triton__0d1d2d3d4d5de)
        /*0014*/ 	.word	0x00000000


	//----- nvinfo : EIATTR_MIN_STACK_SIZE
	.align		4
.L_3:
        /*0018*/ 	.byte	0x04, 0x12
        /*001a*/ 	.short	(.L_5 - .L_4)
	.align		4
.L_4:
        /*001c*/ 	.word	index@(triton__0d1d2d3d4d5de)
        /*0020*/ 	.word	0x00000000


	//----- nvinfo : EIATTR_FRAME_SIZE
	.align		4
.L_5:
        /*0024*/ 	.byte	0x04, 0x11
        /*0026*/ 	.short	(.L_7 - .L_6)
	.align		4
.L_6:
        /*0028*/ 	.word	index@(triton__0d1d2d3d4d5de)
        /*002c*/ 	.word	0x00000000
.L_7:


//--------------------- .nv.info.triton__0d1d2d3d4d5de --------------------------
	.section	.nv.info.triton__0d1d2d3d4d5de,"",@"SHT_CUDA_INFO"
	.align	4


	//----- nvinfo : EIATTR_CUDA_API_VERSION
	.align		4
        /*0000*/ 	.byte	0x04, 0x37
        /*0002*/ 	.short	(.L_9 - .L_8)
.L_8:
        /*0004*/ 	.word	0x0000007b


	//----- nvinfo : EIATTR_PARAM_CBANK
	.align		4
.L_9:
        /*0008*/ 	.byte	0x04, 0x0a
        /*000a*/ 	.short	(.L_11 - .L_10)
	.align		4
.L_10:
        /*000c*/ 	.word	index@(.nv.constant0.triton__0d1d2d3d4d5de)
        /*0010*/ 	.short	0x0160
        /*0012*/ 	.short	0x0030


	//----- nvinfo : EIATTR_CBANK_PARAM_SIZE
	.align		4
.L_11:
        /*0014*/ 	.byte	0x03, 0x19
        /*0016*/ 	.short	0x0030


	//----- nvinfo : EIATTR_KPARAM_INFO
	.align		4
        /*0018*/ 	.byte	0x04, 0x17
        /*001a*/ 	.short	(.L_13 - .L_12)
.L_12:
        /*001c*/ 	.word	0x00000000
        /*0020*/ 	.short	0x0005
        /*0022*/ 	.short	0x0028
        /*0024*/ 	.byte	0x00, 0xf0, 0x21, 0x00


	//----- nvinfo : EIATTR_KPARAM_INFO
	.align		4
.L_13:
        /*0028*/ 	.byte	0x04, 0x17
        /*002a*/ 	.short	(.L_15 - .L_14)
.L_14:
        /*002c*/ 	.word	0x00000000
        /*0030*/ 	.short	0x0004
        /*0032*/ 	.short	0x0020
        /*0034*/ 	.byte	0x00, 0xf0, 0x21, 0x00


	//----- nvinfo : EIATTR_KPARAM_INFO
	.align		4
.L_15:
        /*0038*/ 	.byte	0x04, 0x17
        /*003a*/ 	.short	(.L_17 - .L_16)
.L_16:
        /*003c*/ 	.word	0x00000000
        /*0040*/ 	.short	0x0003
        /*0042*/ 	.short	0x0018
        /*0044*/ 	.byte	0x00, 0xf0, 0x21, 0x00


	//----- nvinfo : EIATTR_KPARAM_INFO
	.align		4
.L_17:
        /*0048*/ 	.byte	0x04, 0x17
        /*004a*/ 	.short	(.L_19 - .L_18)
.L_18:
        /*004c*/ 	.word	0x00000000
        /*0050*/ 	.short	0x0002
        /*0052*/ 	.short	0x0010
        /*0054*/ 	.byte	0x00, 0xf0, 0x21, 0x00


	//----- nvinfo : EIATTR_KPARAM_INFO
	.align		4
.L_19:
        /*0058*/ 	.byte	0x04, 0x17
        /*005a*/ 	.short	(.L_21 - .L_20)
.L_20:
        /*005c*/ 	.word	0x00000000
        /*0060*/ 	.short	0x0001
        /*0062*/ 	.short	0x0008
        /*0064*/ 	.byte	0x00, 0xf0, 0x21, 0x00


	//----- nvinfo : EIATTR_KPARAM_INFO
	.align		4
.L_21:
        /*0068*/ 	.byte	0x04, 0x17
        /*006a*/ 	.short	(.L_23 - .L_22)
.L_22:
        /*006c*/ 	.word	0x00000000
        /*0070*/ 	.short	0x0000
        /*0072*/ 	.short	0x0000
        /*0074*/ 	.byte	0x00, 0xf0, 0x21, 0x00


	//----- nvinfo : EIATTR_MAXREG_COUNT
	.align		4
.L_23:
        /*0078*/ 	.byte	0x03, 0x1b
        /*007a*/ 	.short	0x00ff


	//----- nvinfo : EIATTR_EXIT_INSTR_OFFSETS
	.align		4
        /*007c*/ 	.byte	0x04, 0x1c
        /*007e*/ 	.short	(.L_25 - .L_24)


	//   ....[0]....
.L_24:
        /*0080*/ 	.word	0x00002170


	//----- nvinfo : EIATTR_MAX_THREADS
	.align		4
.L_25:
        /*0084*/ 	.byte	0x04, 0x05
        /*0086*/ 	.short	(.L_27 - .L_26)
.L_26:
        /*0088*/ 	.word	0x00000080
        /*008c*/ 	.word	0x00000001
        /*0090*/ 	.word	0x00000001
.L_27:


//--------------------- .nv.rel.action            --------------------------
	.section	.nv.rel.action,"",@"SHT_CUDA_RELOCINFO"
	.align	8
	.sectionentsize	8
        /*0000*/ 	.byte	0x73, 0x00, 0x00, 0x00, 0x00, 0x00, 0x00, 0x00, 0x00, 0x00, 0x00, 0x11, 0x25, 0x00, 0x05, 0x36


//--------------------- .nv.constant0.triton__0d1d2d3d4d5de --------------------------
	.section	.nv.constant0.triton__0d1d2d3d4d5de,"a",@progbits
	.align	4
.nv.constant0.triton__0d1d2d3d4d5de:
	.zero		400


//--------------------- .text.triton__0d1d2d3d4d5de --------------------------
	.section	.text.triton__0d1d2d3d4d5de,"ax",@progbits
	.sectioninfo	@"SHI_REGISTERS=72"
	.align	128
        .global         triton__0d1d2d3d4d5de
        .type           triton__0d1d2d3d4d5de,@function
        .size           triton__0d1d2d3d4d5de,(.L_x_1 - triton__0d1d2d3d4d5de)
        .other          triton__0d1d2d3d4d5de,@"STO_CUDA_ENTRY STV_DEFAULT"
triton__0d1d2d3d4d5de:
.text.triton__0d1d2d3d4d5de:
[----:B------:R-:W-:-:S02]  /*0000*/  IMAD.MOV.U32 R1, RZ, RZ, c[0x0][0x28] ;  /* 0x00000a00ff017624 */ /* 0x000fc400078e00ff */
[----:B------:R-:W0:Y:S01]  /*0010*/  S2R R53, SR_TID.X ;  /* 0x0000000000357919 */ /* 0x000e220000002100 */
[----:B------:R-:W-:Y:S01]  /*0020*/  PRMT R21, RZ, 0x7610, R21 ;  /* 0x00007610ff157816 */ /* 0x000fe20000000015 */
[----:B------:R-:W-:Y:S01]  /*0030*/  ULDC.64 UR4, c[0x0][0x118] ;  /* 0x0000460000047ab9 */ /* 0x000fe20000000a00 */
[----:B------:R-:W-:Y:S01]  /*0040*/  PRMT R26, RZ, 0x7610, R26 ;  /* 0x00007610ff1a7816 */ /* 0x000fe2000000001a */
[----:B------:R-:W1:Y:S01]  /*0050*/  S2R R58, SR_CTAID.X ;  /* 0x00000000003a7919 */ /* 0x000e620000002500 */
[----:B------:R-:W-:Y:S01]  /*0060*/  PRMT R17, RZ, 0x7610, R17 ;  /* 0x00007610ff117816 */ /* 0x000fe20000000011 */
[----:B0-----:R-:W-:Y:S02]  /*0070*/  IMAD.SHL.U32 R53, R53, 0x8, RZ ;  /* 0x0000000835357824 */ /* 0x001fe400078e00ff */
[----:B-1----:R-:W-:-:S03]  /*0080*/  IMAD.WIDE R30, R58, 0x400, RZ ;  /* 0x000004003a1e7825 */ /* 0x002fc600078e02ff */
[----:B------:R-:W-:Y:S02]  /*0090*/  LOP3.LUT R53, R53, 0x3f8, RZ, 0xc0, !PT ;  /* 0x000003f835357812 */ /* 0x000fe400078ec0ff */
[----:B------:R-:W-:Y:S02]  /*00a0*/  SHF.R.S32.HI R4, RZ, 0x1f, R31 ;  /* 0x0000001fff047819 */ /* 0x000fe4000001141f */
[----:B------:R-:W-:Y:S02]  /*00b0*/  LOP3.LUT R3, R30, R53, RZ, 0xfc, !PT ;  /* 0x000000351e037212 */ /* 0x000fe400078efcff */
[----:B------:R-:W-:Y:S02]  /*00c0*/  SHF.R.U32.HI R5, RZ, 0xb, R4 ;  /* 0x0000000bff057819 */ /* 0x000fe40000011604 */
[-C--:B------:R-:W-:Y:S02]  /*00d0*/  LEA.HI R2, P0, R4, R3.reuse, RZ, 0x8 ;  /* 0x0000000304027211 */ /* 0x080fe400078140ff */
[----:B------:R-:W-:-:S02]  /*00e0*/  IADD3 R60, P1, R5, R3, RZ ;  /* 0x00000003053c7210 */ /* 0x000fc40007f3e0ff */
[--C-:B------:R-:W-:Y:S01]  /*00f0*/  SHF.R.U32.HI R39, RZ, 0x18, R31.reuse ;  /* 0x00000018ff277819 */ /* 0x100fe2000001161f */
[----:B------:R-:W-:Y:S01]  /*0100*/  IMAD.X R13, RZ, RZ, R31, P0 ;  /* 0x000000ffff0d7224 */ /* 0x000fe200000e061f */
[----:B------:R-:W-:Y:S01]  /*0110*/  LOP3.LUT R20, R30, 0x6, R53, 0xfe, !PT ;  /* 0x000000061e147812 */ /* 0x000fe200078efe35 */
[----:B------:R-:W-:Y:S01]  /*0120*/  IMAD.X R57, RZ, RZ, R31, P1 ;  /* 0x000000ffff397224 */ /* 0x000fe200008e061f */
[----:B------:R-:W-:Y:S02]  /*0130*/  LEA.HI R67, P3, R4, R3, RZ, 0x19 ;  /* 0x0000000304437211 */ /* 0x000fe4000787c8ff */
[----:B------:R-:W-:Y:S02]  /*0140*/  SHF.R.S64 R2, R2, 0x8, R13 ;  /* 0x0000000802027819 */ /* 0x000fe4000000100d */
[----:B------:R-:W-:Y:S01]  /*0150*/  SHF.R.S64 R0, R60, 0x15, R57 ;  /* 0x000000153c007819 */ /* 0x000fe20000001039 */
[----:B------:R-:W-:Y:S01]  /*0160*/  IMAD.X R44, RZ, RZ, R31, P3 ;  /* 0x000000ffff2c7224 */ /* 0x000fe200018e061f */
[----:B------:R-:W-:-:S02]  /*0170*/  SHF.R.S32.HI R9, RZ, 0x15, R57 ;  /* 0x00000015ff097819 */ /* 0x000fc40000011439 */
[----:B------:R-:W-:Y:S02]  /*0180*/  SHF.R.S32.HI R11, RZ, 0x1f, R13 ;  /* 0x0000001fff0b7819 */ /* 0x000fe4000001140d */
[----:B------:R-:W-:Y:S02]  /*0190*/  LEA.HI R9, R9, R0, RZ, 0x4 ;  /* 0x0000000009097211 */ /* 0x000fe400078f20ff */
[----:B------:R-:W-:Y:S02]  /*01a0*/  IADD3 R7, P0, R39, R20, RZ ;  /* 0x0000001427077210 */ /* 0x000fe40007f1e0ff */
[----:B------:R-:W-:Y:S02]  /*01b0*/  LOP3.LUT R9, R9, 0xfff0, RZ, 0xc0, !PT ;  /* 0x0000fff009097812 */ /* 0x000fe400078ec0ff */
[----:B------:R-:W-:Y:S01]  /*01c0*/  LEA.HI R11, P2, R11, R2, RZ, 0xd ;  /* 0x000000020b0b7211 */ /* 0x000fe200078568ff */
[----:B------:R-:W-:Y:S01]  /*01d0*/  IMAD.X R15, RZ, RZ, R31, P0 ;  /* 0x000000ffff0f7224 */ /* 0x000fe200000e061f */
[----:B------:R-:W-:Y:S01]  /*01e0*/  LOP3.LUT R7, R7, 0xffffff00, RZ, 0xc0, !PT ;  /* 0xffffff0007077812 */ /* 0x000fe200078ec0ff */
[----:B------:R-:W-:Y:S01]  /*01f0*/  IMAD.IADD R9, R0, 0x1, -R9 ;  /* 0x0000000100097824 */ /* 0x000fe200078e0a09 */
[----:B------:R-:W-:-:S02]  /*0200*/  LOP3.LUT R11, R11, 0xffffe000, RZ, 0xc0, !PT ;  /* 0xffffe0000b0b7812 */ /* 0x000fc400078ec0ff */
[----:B------:R-:W-:Y:S02]  /*0210*/  IADD3 R7, P0, -R7, R20, RZ ;  /* 0x0000001407077210 */ /* 0x000fe40007f1e1ff */
[----:B------:R-:W-:Y:S02]  /*0220*/  LOP3.LUT R0, R9, 0x80, RZ, 0xc0, !PT ;  /* 0x0000008009007812 */ /* 0x000fe400078ec0ff */
[----:B------:R-:W-:Y:S01]  /*0230*/  SHF.R.S32.HI R13, RZ, 0x8, R13 ;  /* 0x00000008ff0d7819 */ /* 0x000fe2000001140d */
[----:B------:R-:W-:Y:S01]  /*0240*/  IMAD.X R8, R31, 0x1, ~R15, P0 ;  /* 0x000000011f087824 */ /* 0x000fe200000e0e0f */
[----:B------:R-:W-:Y:S02]  /*0250*/  LEA.HI R0, R0, R9, RZ, 0x19 ;  /* 0x0000000900007211 */ /* 0x000fe400078fc8ff */
[----:B------:R-:W-:Y:S02]  /*0260*/  IADD3 R11, P1, -R11, R2, RZ ;  /* 0x000000020b0b7210 */ /* 0x000fe40007f3e1ff */
[----:B------:R-:W-:-:S02]  /*0270*/  PRMT R4, R0, 0x8880, RZ ;  /* 0x0000888000047816 */ /* 0x000fc400000000ff */
[----:B------:R-:W-:Y:S01]  /*0280*/  LOP3.LUT R2, R0, 0xfe, RZ, 0xc0, !PT ;  /* 0x000000fe00027812 */ /* 0x000fe200078ec0ff */
[----:B------:R-:W-:Y:S01]  /*0290*/  IMAD.SHL.U32 R66, R11, 0x4000, RZ ;  /* 0x000040000b427824 */ /* 0x000fe200078e00ff */
[----:B------:R-:W-:Y:S01]  /*02a0*/  SHF.R.S32.HI R0, RZ, 0x1, R4 ;  /* 0x00000001ff007819 */ /* 0x000fe20000011404 */
[----:B------:R-:W-:Y:S01]  /*02b0*/  IMAD.X R4, RZ, RZ, R13, P2 ;  /* 0x000000ffff047224 */ /* 0x000fe200010e060d */
[C---:B------:R-:W-:Y:S01]  /*02c0*/  LEA R6, P2, R7.reuse, c[0x0][0x160], 0x1 ;  /* 0x0000580007067a11 */ /* 0x040fe200078408ff */
[----:B------:R-:W-:Y:S01]  /*02d0*/  IMAD.MOV R10, RZ, RZ, -R2 ;  /* 0x000000ffff0a7224 */ /* 0x000fe200078e0a02 */
[C---:B------:R-:W-:Y:S02]  /*02e0*/  ISETP.GE.U32.AND P0, PT, R7.reuse, 0x80, PT ;  /* 0x000000800700780c */ /* 0x040fe40003f06070 */
[----:B------:R-:W-:Y:S02]  /*02f0*/  ISETP.GT.U32.AND P3, PT, R7, 0x7f, PT ;  /* 0x0000007f0700780c */ /* 0x000fe40003f64070 */
[C---:B------:R-:W-:Y:S01]  /*0300*/  SHF.L.U64.HI R44, R67.reuse, 0x2, R44 ;  /* 0x00000002432c7819 */ /* 0x040fe2000001022c */
[----:B------:R-:W-:Y:S01]  /*0310*/  IMAD.SHL.U32 R67, R67, 0x4, RZ ;  /* 0x0000000443437824 */ /* 0x000fe200078e00ff */
[----:B------:R-:W-:-:S02]  /*0320*/  PRMT R25, R0, 0x9910, RZ ;  /* 0x0000991000197816 */ /* 0x000fc400000000ff */
[----:B------:R-:W-:Y:S02]  /*0330*/  LOP3.LUT R2, R4, 0x3ffff, RZ, 0xc0, !PT ;  /* 0x0003ffff04027812 */ /* 0x000fe400078ec0ff */
[----:B------:R-:W-:Y:S02]  /*0340*/  LEA.HI.X R7, R7, c[0x0][0x164], R8, 0x1, P2 ;  /* 0x0000590007077a11 */ /* 0x000fe400010f0c08 */
[----:B------:R-:W-:Y:S01]  /*0350*/  PRMT R0, R10, 0x7710, RZ ;  /* 0x000077100a007816 */ /* 0x000fe200000000ff */
[----:B------:R-:W-:Y:S01]  /*0360*/  IMAD.X R2, R13, 0x1, ~R2, P1 ;  /* 0x000000010d027824 */ /* 0x000fe200008e0e02 */
[----:B------:R-:W-:Y:S01]  /*0370*/  LOP3.LUT R67, R67, 0xf8000000, RZ, 0xc0, !PT ;  /* 0xf800000043437812 */ /* 0x000fe200078ec0ff */
[----:B------:R-:W-:Y:S01]  /*0380*/  IMAD.WIDE R6, R25, 0x800, R6 ;  /* 0x0000080019067825 */ /* 0x000fe200078e0206 */
[----:B------:R-:W-:Y:S02]  /*0390*/  LOP3.LUT R24, R30, 0x5, R53, 0xfe, !PT ;  /* 0x000000051e187812 */ /* 0x000fe400078efe35 */
[----:B------:R-:W-:Y:S01]  /*03a0*/  SHF.L.U64.HI R11, R11, 0xe, R2 ;  /* 0x0000000e0b0b7819 */ /* 0x000fe20000010202 */
[----:B------:R-:W-:Y:S01]  /*03b0*/  IMAD.IADD R0, R0, 0x1, R9 ;  /* 0x0000000100007824 */ /* 0x000fe200078e0209 */
[----:B------:R-:W-:-:S02]  /*03c0*/  IADD3 R18, P1, P2, R67, R6, R66 ;  /* 0x0000000643127210 */ /* 0x000fc40007a3e042 */
[----:B------:R-:W-:Y:S02]  /*03d0*/  ISETP.GE.AND.EX P0, PT, R8, RZ, PT, P0 ;  /* 0x000000ff0800720c */ /* 0x000fe40003f06300 */
[----:B------:R-:W-:Y:S02]  /*03e0*/  LOP3.LUT R0, R0, 0xffff, RZ, 0xc0, !PT ;  /* 0x0000ffff00007812 */ /* 0x000fe400078ec0ff */
[----:B------:R-:W-:Y:S02]  /*03f0*/  IADD3.X R19, R44, R7, R11, P1, P2 ;  /* 0x000000072c137210 */ /* 0x000fe40000fe440b */
[-C--:B------:R-:W-:Y:S02]  /*0400*/  IADD3 R7, P1, R39, R24.reuse, RZ ;  /* 0x0000001827077210 */ /* 0x080fe40007f3e0ff */
[----:B------:R-:W-:Y:S02]  /*0410*/  PRMT R37, R0, 0x8880, RZ ;  /* 0x0000888000257816 */ /* 0x000fe400000000ff */
[----:B------:R-:W-:Y:S01]  /*0420*/  LOP3.LUT R7, R7, 0xffffff00, RZ, 0xc0, !PT ;  /* 0xffffff0007077812 */ /* 0x000fe200078ec0ff */
[----:B------:R-:W-:Y:S01]  /*0430*/  IMAD.X R9, RZ, RZ, R31, P1 ;  /* 0x000000ffff097224 */ /* 0x000fe200008e061f */
[----:B------:R-:W-:Y:S01]  /*0440*/  ISETP.GT.AND.EX P3, PT, R8, RZ, PT, P3 ;  /* 0x000000ff0800720c */ /* 0x000fe20003f64330 */
[----:B------:R-:W-:Y:S01]  /*0450*/  IMAD.WIDE R12, R37, 0x200, R18 ;  /* 0x00000200250c7825 */ /* 0x000fe200078e0212 */
[----:B------:R-:W-:Y:S01]  /*0460*/  IADD3 R0, P1, -R7, R24, RZ ;  /* 0x0000001807007210 */ /* 0x000fe20007f3e1ff */
[----:B------:R-:W2:Y:S01]  /*0470*/  @!P0 LDG.E.U16 R26, [R18.64+0x500] ;  /* 0x00050004121a8981 */ /* 0x000ea2000c1e1500 */
[----:B------:R-:W-:-:S03]  /*0480*/  PRMT R4, RZ, 0x7610, R4 ;  /* 0x00007610ff047816 */ /* 0x000fc60000000004 */
[----:B------:R-:W3:Y:S01]  /*0490*/  @!P0 LDG.E.U16 R21, [R12.64+0x100] ;  /* 0x000100040c158981 */ /* 0x000ee2000c1e1500 */
[----:B------:R-:W-:Y:S01]  /*04a0*/  IMAD.X R9, R31, 0x1, ~R9, P1 ;  /* 0x000000011f097824 */ /* 0x000fe200008e0e09 */
[----:B------:R-:W-:-:S04]  /*04b0*/  LEA R6, P1, R0, c[0x0][0x160], 0x1 ;  /* 0x0000580000067a11 */ /* 0x000fc800078208ff */
[----:B------:R-:W4:Y:S01]  /*04c0*/  @P3 LDG.E.U16 R17, [R12.64+-0x100] ;  /* 0xffff00040c113981 */ /* 0x000f22000c1e1500 */
[----:B------:R-:W-:-:S03]  /*04d0*/  LEA.HI.X R7, R0, c[0x0][0x164], R9, 0x1, P1 ;  /* 0x0000590000077a11 */ /* 0x000fc600008f0c09 */
[----:B------:R-:W5:Y:S01]  /*04e0*/  @P3 LDG.E.U16 R4, [R18.64+0x300] ;  /* 0x0003000412043981 */ /* 0x000f62000c1e1500 */
[C---:B------:R-:W-:Y:S01]  /*04f0*/  ISETP.GE.U32.AND P4, PT, R0.reuse, 0x80, PT ;  /* 0x000000800000780c */ /* 0x040fe20003f86070 */
[----:B------:R-:W-:Y:S01]  /*0500*/  IMAD.WIDE R6, R25, 0x800, R6 ;  /* 0x0000080019067825 */ /* 0x000fe200078e0206 */
[----:B------:R-:W-:Y:S02]  /*0510*/  ISETP.GT.U32.AND P5, PT, R0, 0x7f, PT ;  /* 0x0000007f0000780c */ /* 0x000fe40003fa4070 */
[----:B------:R-:W-:Y:S02]  /*0520*/  ISETP.GE.AND.EX P4, PT, R9, RZ, PT, P4 ;  /* 0x000000ff0900720c */ /* 0x000fe40003f86340 */
[----:B------:R-:W-:Y:S02]  /*0530*/  IADD3 R22, P1, P2, R67, R6, R66 ;  /* 0x0000000643167210 */ /* 0x000fe40007a3e042 */
[----:B------:R-:W-:Y:S02]  /*0540*/  ISETP.GT.AND.EX P5, PT, R9, RZ, PT, P5 ;  /* 0x000000ff0900720c */ /* 0x000fe40003fa4350 */
[----:B------:R-:W-:-:S02]  /*0550*/  IADD3.X R23, R44, R7, R11, P1, P2 ;  /* 0x000000072c177210 */ /* 0x000fc40000fe440b */
[----:B------:R-:W-:Y:S02]  /*0560*/  PRMT R28, RZ, 0x7610, R28 ;  /* 0x00007610ff1c7816 */ /* 0x000fe4000000001c */
[----:B------:R-:W-:Y:S01]  /*0570*/  PRMT R29, RZ, 0x7610, R29 ;  /* 0x00007610ff1d7816 */ /* 0x000fe2000000001d */
[----:B------:R-:W-:Y:S01]  /*0580*/  IMAD.WIDE R40, R37, 0x200, R22 ;  /* 0x0000020025287825 */ /* 0x000fe200078e0216 */
[----:B------:R-:W-:Y:S02]  /*0590*/  PRMT R10, RZ, 0x7610, R10 ;  /* 0x00007610ff0a7816 */ /* 0x000fe4000000000a */
[----:B------:R0:W5:Y:S01]  /*05a0*/  @!P4 LDG.E.U16 R28, [R22.64+0x500] ;  /* 0x00050004161cc981 */ /* 0x000162000c1e1500 */
[----:B------:R-:W-:-:S03]  /*05b0*/  PRMT R27, RZ, 0x7610, R27 ;  /* 0x00007610ff1b7816 */ /* 0x000fc6000000001b */
[----:B------:R-:W5:Y:S04]  /*05c0*/  @!P4 LDG.E.U16 R29, [R40.64+0x100] ;  /* 0x00010004281dc981 */ /* 0x000f68000c1e1500 */
[----:B------:R0:W5:Y:S04]  /*05d0*/  @P5 LDG.E.U16 R10, [R22.64+0x300] ;  /* 0x00030004160a5981 */ /* 0x000168000c1e1500 */
[----:B------:R-:W5:Y:S01]  /*05e0*/  @P5 LDG.E.U16 R27, [R40.64+-0x100] ;  /* 0xffff0004281b5981 */ /* 0x000f62000c1e1500 */
[----:B------:R-:W-:-:S04]  /*05f0*/  LOP3.LUT R2, R30, 0x4, R53, 0xfe, !PT ;  /* 0x000000041e027812 */ /* 0x000fc800078efe35 */
[----:B------:R-:W-:Y:S01]  /*0600*/  IADD3 R7, P1, R39, R2, RZ ;  /* 0x0000000227077210 */ /* 0x000fe20007f3e0ff */
[----:B0-----:R0:W5:Y:S03]  /*0610*/  LDG.E.U16 R22, [R22.64+0x400] ;  /* 0x0004000416167981 */ /* 0x001166000c1e1500 */
[----:B------:R-:W-:Y:S01]  /*0620*/  LOP3.LUT R7, R7, 0xffffff00, RZ, 0xc0, !PT ;  /* 0xffffff0007077812 */ /* 0x000fe200078ec0ff */
[----:B------:R-:W-:-:S03]  /*0630*/  IMAD.X R9, RZ, RZ, R31, P1 ;  /* 0x000000ffff097224 */ /* 0x000fc600008e061f */
[----:B------:R-:W-:Y:S02]  /*0640*/  IADD3 R0, P1, -R7, R2, RZ ;  /* 0x0000000207007210 */ /* 0x000fe40007f3e1ff */
[----:B------:R-:W-:Y:S01]  /*0650*/  PRMT R15, RZ, 0x7610, R15 ;  /* 0x00007610ff0f7816 */ /* 0x000fe2000000000f */
[----:B0-----:R0:W5:Y:S02]  /*0660*/  LDG.E.U16 R23, [R12.64] ;  /* 0x000000040c177981 */ /* 0x001164000c1e1500 */
[----:B------:R-:W-:Y:S01]  /*0670*/  IMAD.X R9, R31, 0x1, ~R9, P1 ;  /* 0x000000011f097824 */ /* 0x000fe200008e0e09 */
[----:B------:R-:W-:-:S04]  /*0680*/  LEA R6, P1, R0, c[0x0][0x160], 0x1 ;  /* 0x0000580000067a11 */ /* 0x000fc800078208ff */
[----:B------:R-:W-:-:S05]  /*0690*/  LEA.HI.X R7, R0, c[0x0][0x164], R9, 0x1, P1 ;  /* 0x0000590000077a11 */ /* 0x000fca00008f0c09 */
[----:B------:R-:W-:Y:S01]  /*06a0*/  IMAD.WIDE R6, R25, 0x800, R6 ;  /* 0x0000080019067825 */ /* 0x000fe200078e0206 */
[----:B------:R-:W-:-:S04]  /*06b0*/  ISETP.GE.U32.AND P1, PT, R0, 0x80, PT ;  /* 0x000000800000780c */ /* 0x000fc80003f26070 */
[----:B------:R-:W-:-:S04]  /*06c0*/  IADD3 R64, P2, P6, R67, R6, R66 ;  /* 0x0000000643407210 */ /* 0x000fc80007e5e042 */
[----:B------:R-:W-:Y:S02]  /*06d0*/  IADD3.X R65, R44, R7, R11, P2, P6 ;  /* 0x000000072c417210 */ /* 0x000fe400017ec40b */
[----:B------:R-:W-:Y:S02]  /*06e0*/  ISETP.GT.U32.AND P2, PT, R0, 0x7f, PT ;  /* 0x0000007f0000780c */ /* 0x000fe40003f44070 */
[C---:B------:R-:W-:Y:S02]  /*06f0*/  ISETP.GE.AND.EX P1, PT, R9.reuse, RZ, PT, P1 ;  /* 0x000000ff0900720c */ /* 0x040fe40003f26310 */
[----:B------:R-:W-:Y:S01]  /*0700*/  ISETP.GT.AND.EX P2, PT, R9, RZ, PT, P2 ;  /* 0x000000ff0900720c */ /* 0x000fe20003f44320 */
[----:B------:R-:W-:Y:S01]  /*0710*/  IMAD.WIDE R32, R37, 0x200, R64 ;  /* 0x0000020025207825 */ /* 0x000fe200078e0240 */
[----:B------:R-:W-:-:S09]  /*0720*/  PRMT R8, RZ, 0x7610, R8 ;  /* 0x00007610ff087816 */ /* 0x000fd20000000008 */
[----:B------:R-:W5:Y:S04]  /*0730*/  @!P1 LDG.E.U16 R15, [R32.64+0x100] ;  /* 0x00010004200f9981 */ /* 0x000f68000c1e1500 */
[----:B------:R-:W5:Y:S01]  /*0740*/  @P2 LDG.E.U16 R8, [R32.64+-0x100] ;  /* 0xffff000420082981 */ /* 0x000f62000c1e1500 */
[----:B------:R-:W-:Y:S02]  /*0750*/  PRMT R9, RZ, 0x7610, R9 ;  /* 0x00007610ff097816 */ /* 0x000fe40000000009 */
[----:B------:R-:W-:-:S04]  /*0760*/  PRMT R14, RZ, 0x7610, R14 ;  /* 0x00007610ff0e7816 */ /* 0x000fc8000000000e */
[----:B------:R-:W5:Y:S04]  /*0770*/  @!P1 LDG.E.U16 R9, [R64.64+0x500] ;  /* 0x0005000440099981 */ /* 0x000f68000c1e1500 */
[----:B------:R-:W5:Y:S01]  /*0780*/  @P2 LDG.E.U16 R14, [R64.64+0x300] ;  /* 0x00030004400e2981 */ /* 0x000f62000c1e1500 */
[----:B------:R-:W-:-:S04]  /*0790*/  LOP3.LUT R16, R30, 0x3, R53, 0xfe, !PT ;  /* 0x000000031e107812 */ /* 0x000fc800078efe35 */
[----:B------:R-:W-:-:S04]  /*07a0*/  IADD3 R7, P6, R39, R16, RZ ;  /* 0x0000001027077210 */ /* 0x000fc80007fde0ff */
[----:B------:R-:W-:Y:S01]  /*07b0*/  LOP3.LUT R7, R7, 0xffffff00, RZ, 0xc0, !PT ;  /* 0xffffff0007077812 */ /* 0x000fe200078ec0ff */
[----:B------:R-:W-:-:S03]  /*07c0*/  IMAD.X R35, RZ, RZ, R31, P6 ;  /* 0x000000ffff237224 */ /* 0x000fc600030e061f */
[----:B------:R-:W-:Y:S02]  /*07d0*/  IADD3 R34, P6, -R7, R16, RZ ;  /* 0x0000001007227210 */ /* 0x000fe40007fde1ff */
[----:B------:R-:W-:-:S03]  /*07e0*/  LOP3.LUT R0, R30, 0x2, R53, 0xfe, !PT ;  /* 0x000000021e007812 */ /* 0x000fc600078efe35 */
[----:B------:R-:W-:Y:S01]  /*07f0*/  IMAD.X R35, R31, 0x1, ~R35, P6 ;  /* 0x000000011f237824 */ /* 0x000fe200030e0e23 */
[----:B------:R-:W-:-:S04]  /*0800*/  LEA R6, P6, R34, c[0x0][0x160], 0x1 ;  /* 0x0000580022067a11 */ /* 0x000fc800078c08ff */
[----:B------:R-:W-:Y:S02]  /*0810*/  LEA.HI.X R7, R34, c[0x0][0x164], R35, 0x1, P6 ;  /* 0x0000590022077a11 */ /* 0x000fe400030f0c23 */
[----:B------:R-:W-:-:S03]  /*0820*/  IADD3 R43, P6, R39, R0, RZ ;  /* 0x00000000272b7210 */ /* 0x000fc60007fde0ff */
[----:B------:R-:W-:Y:S01]  /*0830*/  IMAD.WIDE R6, R25, 0x800, R6 ;  /* 0x0000080019067825 */ /* 0x000fe200078e0206 */
[----:B------:R-:W-:Y:S02]  /*0840*/  LOP3.LUT R43, R43, 0xffffff00, RZ, 0xc0, !PT ;  /* 0xffffff002b2b7812 */ /* 0x000fe400078ec0ff */
[----:B------:R-:W-:Y:S02]  /*0850*/  PRMT R46, RZ, 0x7610, R46 ;  /* 0x00007610ff2e7816 */ /* 0x000fe4000000002e */
[----:B------:R-:W-:Y:S02]  /*0860*/  PRMT R42, RZ, 0x7610, R42 ;  /* 0x00007610ff2a7816 */ /* 0x000fe4000000002a */
[----:B------:R-:W-:Y:S02]  /*0870*/  PRMT R51, RZ, 0x7610, R51 ;  /* 0x00007610ff337816 */ /* 0x000fe40000000033 */
[----:B------:R-:W-:Y:S02]  /*0880*/  PRMT R52, RZ, 0x7610, R52 ;  /* 0x00007610ff347816 */ /* 0x000fe40000000034 */
[----:B------:R-:W-:-:S02]  /*0890*/  PRMT R50, RZ, 0x7610, R50 ;  /* 0x00007610ff327816 */ /* 0x000fc40000000032 */
[----:B------:R-:W-:Y:S02]  /*08a0*/  PRMT R47, RZ, 0x7610, R47 ;  /* 0x00007610ff2f7816 */ /* 0x000fe4000000002f */
[----:B------:R-:W-:Y:S02]  /*08b0*/  PRMT R45, RZ, 0x7610, R45 ;  /* 0x00007610ff2d7816 */ /* 0x000fe4000000002d */
[----:B--2---:R-:W-:Y:S02]  /*08c0*/  SEL R36, R26, RZ, !P0 ;  /* 0x000000ff1a247207 */ /* 0x004fe40004000000 */
[----:B---3--:R-:W-:-:S05]  /*08d0*/  SEL R21, R21, RZ, !P0 ;  /* 0x000000ff15157207 */ /* 0x008fca0004000000 */
[----:B------:R-:W-:Y:S01]  /*08e0*/  IMAD.U32 R26, R21, 0x10000, RZ ;  /* 0x00010000151a7824 */ /* 0x000fe200078e00ff */
[----:B----4-:R-:W-:Y:S01]  /*08f0*/  SEL R17, R17, RZ, P3 ;  /* 0x000000ff11117207 */ /* 0x010fe20001800000 */
[----:B------:R-:W-:Y:S01]  /*0900*/  IMAD.U32 R21, R36, 0x10000, RZ ;  /* 0x0001000024157824 */ /* 0x000fe200078e00ff */
[----:B-----5:R-:W-:-:S03]  /*0910*/  SEL R36, R4, RZ, P3 ;  /* 0x000000ff04247207 */ /* 0x020fc60001800000 */
[----:B------:R-:W-:Y:S02]  /*0920*/  IMAD.U32 R4, R17, 0x10000, RZ ;  /* 0x0001000011047824 */ /* 0x000fe400078e00ff */
[----:B------:R-:W-:Y:S01]  /*0930*/  IMAD.U32 R17, R36, 0x10000, RZ ;  /* 0x0001000024117824 */ /* 0x000fe200078e00ff */
[----:B------:R-:W-:Y:S01]  /*0940*/  FADD R26, RZ, -R26 ;  /* 0x8000001aff1a7221 */ /* 0x000fe20000000000 */
[----:B------:R-:W-:Y:S01]  /*0950*/  FADD R21, RZ, -R21 ;  /* 0x80000015ff157221 */ /* 0x000fe20000000000 */
[----:B------:R-:W-:Y:S02]  /*0960*/  @P0 FSEL R26, R4, RZ, P3 ;  /* 0x000000ff041a0208 */ /* 0x000fe40001800000 */
[----:B------:R-:W-:Y:S01]  /*0970*/  @P0 FSEL R21, R17, RZ, P3 ;  /* 0x000000ff11150208 */ /* 0x000fe20001800000 */
[----:B------:R-:W-:Y:S01]  /*0980*/  IMAD.X R17, RZ, RZ, R31, P6 ;  /* 0x000000ffff117224 */ /* 0x000fe200030e061f */
[----:B------:R-:W-:Y:S02]  /*0990*/  IADD3 R4, P0, -R43, R0, RZ ;  /* 0x000000002b047210 */ /* 0x000fe40007f1e1ff */
[----:B------:R-:W-:-:S03]  /*09a0*/  IADD3 R54, P3, P6, R67, R6, R66 ;  /* 0x0000000643367210 */ /* 0x000fc60007e7e042 */
[----:B------:R-:W-:Y:S01]  /*09b0*/  IMAD.X R17, R31, 0x1, ~R17, P0 ;  /* 0x000000011f117824 */ /* 0x000fe200000e0e11 */
[----:B------:R-:W-:Y:S02]  /*09c0*/  IADD3.X R55, R44, R7, R11, P3, P6 ;  /* 0x000000072c377210 */ /* 0x000fe40001fec40b */
[C---:B------:R-:W-:Y:S02]  /*09d0*/  ISETP.GE.U32.AND P0, PT, R34.reuse, 0x80, PT ;  /* 0x000000802200780c */ /* 0x040fe40003f06070 */
[----:B------:R-:W-:Y:S01]  /*09e0*/  ISETP.GT.U32.AND P3, PT, R34, 0x7f, PT ;  /* 0x0000007f2200780c */ /* 0x000fe20003f64070 */
[----:B------:R1:W2:Y:S01]  /*09f0*/  LDG.E.U16 R38, [R54.64+0x400] ;  /* 0x0004000436267981 */ /* 0x0002a2000c1e1500 */
[----:B------:R-:W-:Y:S02]  /*0a00*/  SEL R34, R28, RZ, !P4 ;  /* 0x000000ff1c227207 */ /* 0x000fe40006000000 */
[C---:B------:R-:W-:Y:S02]  /*0a10*/  ISETP.GE.AND.EX P0, PT, R35.reuse, RZ, PT, P0 ;  /* 0x000000ff2300720c */ /* 0x040fe40003f06300 */
[----:B------:R-:W-:-:S02]  /*0a20*/  ISETP.GT.AND.EX P3, PT, R35, RZ, PT, P3 ;  /* 0x000000ff2300720c */ /* 0x000fc40003f64330 */
[----:B------:R-:W-:Y:S02]  /*0a30*/  LEA R6, P6, R4, c[0x0][0x160], 0x1 ;  /* 0x0000580004067a11 */ /* 0x000fe400078c08ff */
[----:B------:R-:W-:Y:S01]  /*0a40*/  SEL R28, R29, RZ, !P4 ;  /* 0x000000ff1d1c7207 */ /* 0x000fe20006000000 */
[----:B------:R-:W-:Y:S01]  /*0a50*/  IMAD.U32 R29, R34, 0x10000, RZ ;  /* 0x00010000221d7824 */ /* 0x000fe200078e00ff */
[----:B------:R-:W-:Y:S02]  /*0a60*/  SEL R34, R10, RZ, P5 ;  /* 0x000000ff0a227207 */ /* 0x000fe40002800000 */
[----:B------:R-:W-:Y:S02]  /*0a70*/  SEL R27, R27, RZ, P5 ;  /* 0x000000ff1b1b7207 */ /* 0x000fe40002800000 */
[----:B------:R-:W-:Y:S01]  /*0a80*/  LEA.HI.X R7, R4, c[0x0][0x164], R17, 0x1, P6 ;  /* 0x0000590004077a11 */ /* 0x000fe200030f0c11 */
[----:B------:R-:W-:Y:S01]  /*0a90*/  IMAD.WIDE R62, R37, 0x200, R54 ;  /* 0x00000200253e7825 */ /* 0x000fe200078e0236 */
[----:B------:R-:W-:Y:S01]  /*0aa0*/  FADD R10, RZ, -R29 ;  /* 0x8000001dff0a7221 */ /* 0x000fe20000000000 */
[----:B------:R-:W3:Y:S02]  /*0ab0*/  @!P0 LDG.E.U16 R51, [R54.64+0x500] ;  /* 0x0005000436338981 */ /* 0x000ee4000c1e1500 */
[----:B------:R-:W-:-:S02]  /*0ac0*/  IMAD.U32 R28, R28, 0x10000, RZ ;  /* 0x000100001c1c7824 */ /* 0x000fc400078e00ff */
[----:B------:R-:W-:Y:S01]  /*0ad0*/  IMAD.U32 R29, R34, 0x10000, RZ ;  /* 0x00010000221d7824 */ /* 0x000fe200078e00ff */
[----:B------:R-:W4:Y:S01]  /*0ae0*/  @!P0 LDG.E.U16 R46, [R62.64+0x100] ;  /* 0x000100043e2e8981 */ /* 0x000f22000c1e1500 */
[----:B------:R-:W-:Y:S02]  /*0af0*/  IMAD.U32 R27, R27, 0x10000, RZ ;  /* 0x000100001b1b7824 */ /* 0x000fe400078e00ff */
[----:B------:R-:W-:Y:S01]  /*0b00*/  IMAD.WIDE R6, R25, 0x800, R6 ;  /* 0x0000080019067825 */ /* 0x000fe200078e0206 */
[----:B------:R-:W-:Y:S01]  /*0b10*/  FADD R28, RZ, -R28 ;  /* 0x8000001cff1c7221 */ /* 0x000fe20000000000 */
[----:B------:R-:W5:Y:S01]  /*0b20*/  @P3 LDG.E.U16 R42, [R62.64+-0x100] ;  /* 0xffff00043e2a3981 */ /* 0x000f62000c1e1500 */
[----:B------:R-:W-:Y:S02]  /*0b30*/  @P4 FSEL R10, R29, RZ, P5 ;  /* 0x000000ff1d0a4208 */ /* 0x000fe40002800000 */
[----:B------:R-:W-:Y:S01]  /*0b40*/  @P4 FSEL R28, R27, RZ, P5 ;  /* 0x000000ff1b1c4208 */ /* 0x000fe20002800000 */
[----:B------:R-:W2:Y:S01]  /*0b50*/  @P3 LDG.E.U16 R52, [R54.64+0x300] ;  /* 0x0003000436343981 */ /* 0x000ea2000c1e1500 */
[----:B------:R-:W-:-:S02]  /*0b60*/  IADD3 R6, P5, P6, R67, R6, R66 ;  /* 0x0000000643067210 */ /* 0x000fc40007ebe042 */
[----:B------:R-:W-:Y:S02]  /*0b70*/  ISETP.GE.U32.AND P4, PT, R4, 0x80, PT ;  /* 0x000000800400780c */ /* 0x000fe40003f86070 */
[----:B------:R-:W-:Y:S02]  /*0b80*/  IADD3.X R7, R44, R7, R11, P5, P6 ;  /* 0x000000072c077210 */ /* 0x000fe40002fec40b */
[----:B------:R-:W-:Y:S02]  /*0b90*/  ISETP.GT.U32.AND P5, PT, R4, 0x7f, PT ;  /* 0x0000007f0400780c */ /* 0x000fe40003fa4070 */
[----:B------:R-:W-:Y:S01]  /*0ba0*/  ISETP.GE.AND.EX P4, PT, R17, RZ, PT, P4 ;  /* 0x000000ff1100720c */ /* 0x000fe20003f86340 */
[----:B------:R-:W-:Y:S01]  /*0bb0*/  IMAD.WIDE R48, R37, 0x200, R6 ;  /* 0x0000020025307825 */ /* 0x000fe200078e0206 */
[----:B------:R-:W-:Y:S01]  /*0bc0*/  ISETP.GT.AND.EX P5, PT, R17, RZ, PT, P5 ;  /* 0x000000ff1100720c */ /* 0x000fe20003fa4350 */
[----:B------:R0:W2:Y:S01]  /*0bd0*/  LDG.E.U16 R4, [R18.64+0x400] ;  /* 0x0004000412047981 */ /* 0x0000a2000c1e1500 */
[----:B------:R-:W-:-:S09]  /*0be0*/  PRMT R34, RZ, 0x7610, R34 ;  /* 0x00007610ff227816 */ /* 0x000fd20000000022 */
[----:B------:R0:W2:Y:S04]  /*0bf0*/  @!P4 LDG.E.U16 R34, [R48.64+0x100] ;  /* 0x000100043022c981 */ /* 0x0000a8000c1e1500 */
[----:B------:R0:W2:Y:S04]  /*0c00*/  @P5 LDG.E.U16 R50, [R48.64+-0x100] ;  /* 0xffff000430325981 */ /* 0x0000a8000c1e1500 */
[----:B------:R1:W2:Y:S04]  /*0c10*/  @!P4 LDG.E.U16 R47, [R6.64+0x500] ;  /* 0x00050004062fc981 */ /* 0x0002a8000c1e1500 */
[----:B------:R1:W2:Y:S01]  /*0c20*/  @P5 LDG.E.U16 R45, [R6.64+0x300] ;  /* 0x00030004062d5981 */ /* 0x0002a2000c1e1500 */
[----:B------:R-:W-:-:S02]  /*0c30*/  LOP3.LUT R36, R30, 0x1, R53, 0xfe, !PT ;  /* 0x000000011e247812 */ /* 0x000fc400078efe35 */
[----:B------:R-:W-:Y:S01]  /*0c40*/  SEL R15, R15, RZ, !P1 ;  /* 0x000000ff0f0f7207 */ /* 0x000fe20004800000 */
[----:B0-----:R0:W2:Y:S01]  /*0c50*/  LDG.E.U16 R48, [R48.64] ;  /* 0x0000000430307981 */ /* 0x0010a2000c1e1500 */
[-C--:B------:R-:W-:Y:S02]  /*0c60*/  IADD3 R17, P6, R39, R36.reuse, RZ ;  /* 0x0000002427117210 */ /* 0x080fe40007fde0ff */
[----:B------:R-:W-:Y:S02]  /*0c70*/  SEL R8, R8, RZ, P2 ;  /* 0x000000ff08087207 */ /* 0x000fe40001000000 */
[----:B------:R-:W-:Y:S01]  /*0c80*/  LOP3.LUT R17, R17, 0xffffff00, RZ, 0xc0, !PT ;  /* 0xffffff0011117812 */ /* 0x000fe200078ec0ff */
[----:B------:R-:W-:Y:S01]  /*0c90*/  IMAD.U32 R43, R15, 0x10000, RZ ;  /* 0x000100000f2b7824 */ /* 0x000fe200078e00ff */
[----:B------:R-:W-:Y:S01]  /*0ca0*/  SEL R27, R9, RZ, !P1 ;  /* 0x000000ff091b7207 */ /* 0x000fe20004800000 */
[----:B------:R-:W-:Y:S01]  /*0cb0*/  IMAD.X R15, RZ, RZ, R31, P6 ;  /* 0x000000ffff0f7224 */ /* 0x000fe200030e061f */
[----:B------:R-:W-:Y:S01]  /*0cc0*/  IADD3 R17, P6, -R17, R36, RZ ;  /* 0x0000002411117210 */ /* 0x000fe20007fde1ff */
[----:B------:R-:W-:Y:S01]  /*0cd0*/  IMAD.U32 R8, R8, 0x10000, RZ ;  /* 0x0001000008087824 */ /* 0x000fe200078e00ff */
[----:B------:R-:W-:Y:S01]  /*0ce0*/  FADD R43, RZ, -R43 ;  /* 0x8000002bff2b7221 */ /* 0x000fe20000000000 */
[----:B------:R-:W-:Y:S01]  /*0cf0*/  SEL R14, R14, RZ, P2 ;  /* 0x000000ff0e0e7207 */ /* 0x000fe20001000000 */
[----:B-1----:R1:W2:Y:S01]  /*0d00*/  LDG.E.U16 R7, [R6.64+0x400] ;  /* 0x0004000406077981 */ /* 0x0022a2000c1e1500 */
[----:B------:R-:W-:Y:S01]  /*0d10*/  IMAD.X R18, R31, 0x1, ~R15, P6 ;  /* 0x000000011f127824 */ /* 0x000fe200030e0e0f */
[----:B------:R-:W-:-:S02]  /*0d20*/  @P1 FSEL R43, R8, RZ, P2 ;  /* 0x000000ff082b1208 */ /* 0x000fc40001000000 */
[----:B------:R-:W-:Y:S01]  /*0d30*/  LEA R8, P6, R17, c[0x0][0x160], 0x1 ;  /* 0x0000580011087a11 */ /* 0x000fe200078c08ff */
[----:B------:R-:W-:-:S03]  /*0d40*/  IMAD.U32 R27, R27, 0x10000, RZ ;  /* 0x000100001b1b7824 */ /* 0x000fc600078e00ff */
[----:B------:R-:W-:Y:S01]  /*0d50*/  LEA.HI.X R9, R17, c[0x0][0x164], R18, 0x1, P6 ;  /* 0x0000590011097a11 */ /* 0x000fe200030f0c12 */
[----:B------:R-:W-:Y:S01]  /*0d60*/  IMAD.U32 R14, R14, 0x10000, RZ ;  /* 0x000100000e0e7824 */ /* 0x000fe200078e00ff */
[----:B------:R-:W-:-:S03]  /*0d70*/  FADD R27, RZ, -R27 ;  /* 0x8000001bff1b7221 */ /* 0x000fc60000000000 */
[----:B------:R-:W-:Y:S01]  /*0d80*/  IMAD.WIDE R8, R25, 0x800, R8 ;  /* 0x0000080019087825 */ /* 0x000fe200078e0208 */
[----:B------:R-:W-:Y:S02]  /*0d90*/  @P1 FSEL R27, R14, RZ, P2 ;  /* 0x000000ff0e1b1208 */ /* 0x000fe40001000000 */
[----:B------:R-:W-:Y:S02]  /*0da0*/  ISETP.GE.U32.AND P2, PT, R17, 0x80, PT ;  /* 0x000000801100780c */ /* 0x000fe40003f46070 */
[----:B------:R-:W-:Y:S02]  /*0db0*/  IADD3 R14, P1, P6, R67, R8, R66 ;  /* 0x00000008430e7210 */ /* 0x000fe40007e3e042 */
[----:B------:R-:W-:Y:S01]  /*0dc0*/  ISETP.GE.AND.EX P2, PT, R18, RZ, PT, P2 ;  /* 0x000000ff1200720c */ /* 0x000fe20003f46320 */
[----:B------:R0:W2:Y:S01]  /*0dd0*/  LDG.E.U16 R8, [R64.64+0x400] ;  /* 0x0004000440087981 */ /* 0x0000a2000c1e1500 */
[----:B------:R-:W-:Y:S02]  /*0de0*/  IADD3.X R15, R44, R9, R11, P1, P6 ;  /* 0x000000092c0f7210 */ /* 0x000fe40000fec40b */
[----:B------:R-:W-:-:S02]  /*0df0*/  ISETP.GT.U32.AND P1, PT, R17, 0x7f, PT ;  /* 0x0000007f1100780c */ /* 0x000fc40003f24070 */
[----:B------:R-:W-:Y:S02]  /*0e00*/  PRMT R29, RZ, 0x7610, R29 ;  /* 0x00007610ff1d7816 */ /* 0x000fe4000000001d */
[----:B------:R-:W-:Y:S01]  /*0e10*/  ISETP.GT.AND.EX P1, PT, R18, RZ, PT, P1 ;  /* 0x000000ff1200720c */ /* 0x000fe20003f24310 */
[----:B------:R-:W-:-:S05]  /*0e20*/  IMAD.WIDE R18, R37, 0x200, R14 ;  /* 0x0000020025127825 */ /* 0x000fca00078e020e */
[----:B------:R1:W2:Y:S01]  /*0e30*/  @!P2 LDG.E.U16 R29, [R18.64+0x100] ;  /* 0x00010004121da981 */ /* 0x0002a2000c1e1500 */
[----:B------:R-:W-:Y:S02]  /*0e40*/  PRMT R35, RZ, 0x7610, R35 ;  /* 0x00007610ff237816 */ /* 0x000fe40000000023 */
[----:B------:R-:W-:Y:S01]  /*0e50*/  PRMT R17, RZ, 0x7610, R17 ;  /* 0x00007610ff117816 */ /* 0x000fe20000000011 */
[----:B0-----:R0:W2:Y:S04]  /*0e60*/  LDG.E.U16 R49, [R18.64] ;  /* 0x0000000412317981 */ /* 0x0010a8000c1e1500 */
[----:B------:R0:W2:Y:S01]  /*0e70*/  @P1 LDG.E.U16 R35, [R18.64+-0x100] ;  /* 0xffff000412231981 */ /* 0x0000a2000c1e1500 */
[----:B------:R-:W-:-:S03]  /*0e80*/  PRMT R9, RZ, 0x7610, R9 ;  /* 0x00007610ff097816 */ /* 0x000fc60000000009 */
[----:B------:R0:W2:Y:S04]  /*0e90*/  @!P2 LDG.E.U16 R17, [R14.64+0x500] ;  /* 0x000500040e11a981 */ /* 0x0000a8000c1e1500 */
[----:B------:R0:W2:Y:S01]  /*0ea0*/  @P1 LDG.E.U16 R9, [R14.64+0x300] ;  /* 0x000300040e091981 */ /* 0x0000a2000c1e1500 */
[----:B----4-:R-:W-:Y:S02]  /*0eb0*/  SEL R56, R46, RZ, !P0 ;  /* 0x000000ff2e387207 */ /* 0x010fe40004000000 */
[----:B---3--:R-:W-:Y:S01]  /*0ec0*/  SEL R51, R51, RZ, !P0 ;  /* 0x000000ff33337207 */ /* 0x008fe20004000000 */
[----:B------:R0:W3:Y:S01]  /*0ed0*/  LDG.E.U16 R46, [R14.64+0x400] ;  /* 0x000400040e2e7981 */ /* 0x0000e2000c1e1500 */
[----:B-----5:R-:W-:Y:S01]  /*0ee0*/  SEL R59, R42, RZ, P3 ;  /* 0x000000ff2a3b7207 */ /* 0x020fe20001800000 */
[----:B------:R-:W-:-:S04]  /*0ef0*/  IMAD.U32 R56, R56, 0x10000, RZ ;  /* 0x0001000038387824 */ /* 0x000fc800078e00ff */
[----:B-1----:R-:W-:Y:S01]  /*0f00*/  IMAD.U32 R6, R59, 0x10000, RZ ;  /* 0x000100003b067824 */ /* 0x002fe200078e00ff */
[----:B------:R-:W-:Y:S01]  /*0f10*/  FADD R42, RZ, -R56 ;  /* 0x80000038ff2a7221 */ /* 0x000fe20000000000 */
[----:B--2---:R-:W-:-:S03]  /*0f20*/  SEL R52, R52, RZ, P3 ;  /* 0x000000ff34347207 */ /* 0x004fc60001800000 */
[----:B------:R-:W-:Y:S01]  /*0f30*/  @P0 FSEL R42, R6, RZ, P3 ;  /* 0x000000ff062a0208 */ /* 0x000fe20001800000 */
[----:B------:R-:W-:-:S04]  /*0f40*/  IMAD.U32 R6, R51, 0x10000, RZ ;  /* 0x0001000033067824 */ /* 0x000fc800078e00ff */
[----:B------:R-:W-:Y:S01]  /*0f50*/  FADD R12, RZ, -R6 ;  /* 0x80000006ff0c7221 */ /* 0x000fe20000000000 */
[----:B------:R-:W-:-:S05]  /*0f60*/  IMAD.U32 R6, R52, 0x10000, RZ ;  /* 0x0001000034067824 */ /* 0x000fca00078e00ff */
[----:B------:R-:W-:Y:S02]  /*0f70*/  @P0 FSEL R12, R6, RZ, P3 ;  /* 0x000000ff060c0208 */ /* 0x000fe40001800000 */
[-C--:B0-----:R-:W-:Y:S02]  /*0f80*/  IADD3 R14, P0, R39, R3.reuse, RZ ;  /* 0x00000003270e7210 */ /* 0x081fe40007f1e0ff */
[----:B------:R-:W-:Y:S02]  /*0f90*/  SEL R34, R34, RZ, !P4 ;  /* 0x000000ff22227207 */ /* 0x000fe40006000000 */
[----:B------:R-:W-:Y:S02]  /*0fa0*/  LOP3.LUT R14, R14, 0xffffff00, RZ, 0xc0, !PT ;  /* 0xffffff000e0e7812 */ /* 0x000fe400078ec0ff */
[----:B------:R-:W-:Y:S01]  /*0fb0*/  SEL R6, R50, RZ, P5 ;  /* 0x000000ff32067207 */ /* 0x000fe20002800000 */
[----:B------:R-:W-:Y:S01]  /*0fc0*/  IMAD.U32 R51, R34, 0x10000, RZ ;  /* 0x0001000022337824 */ /* 0x000fe200078e00ff */
[----:B------:R-:W-:Y:S01]  /*0fd0*/  IADD3 R13, P3, -R14, R3, RZ ;  /* 0x000000030e0d7210 */ /* 0x000fe20007f7e1ff */
[----:B------:R-:W-:-:S02]  /*0fe0*/  IMAD.X R15, RZ, RZ, R31, P0 ;  /* 0x000000ffff0f7224 */ /* 0x000fc400000e061f */
[----:B------:R-:W-:Y:S01]  /*0ff0*/  IMAD.U32 R6, R6, 0x10000, RZ ;  /* 0x0001000006067824 */ /* 0x000fe200078e00ff */
[----:B------:R-:W-:Y:S01]  /*1000*/  FADD R51, RZ, -R51 ;  /* 0x80000033ff337221 */ /* 0x000fe20000000000 */
[----:B------:R-:W-:-:S03]  /*1010*/  SEL R47, R47, RZ, !P4 ;  /* 0x000000ff2f2f7207 */ /* 0x000fc60006000000 */
[----:B------:R-:W-:Y:S01]  /*1020*/  @P4 FSEL R51, R6, RZ, P5 ;  /* 0x000000ff06334208 */ /* 0x000fe20002800000 */
[----:B------:R-:W-:Y:S01]  /*1030*/  IMAD.X R6, R31, 0x1, ~R15, P3 ;  /* 0x000000011f067824 */ /* 0x000fe200018e0e0f */
[C---:B------:R-:W-:Y:S02]  /*1040*/  LEA R14, P6, R13.reuse, c[0x0][0x160], 0x1 ;  /* 0x000058000d0e7a11 */ /* 0x040fe400078c08ff */
[----:B------:R-:W-:Y:S02]  /*1050*/  LOP3.LUT R34, R30, 0x7, R53, 0xfe, !PT ;  /* 0x000000071e227812 */ /* 0x000fe400078efe35 */
[C---:B------:R-:W-:Y:S02]  /*1060*/  ISETP.GE.U32.AND P3, PT, R13.reuse, 0x80, PT ;  /* 0x000000800d00780c */ /* 0x040fe40003f66070 */
[C---:B------:R-:W-:Y:S02]  /*1070*/  ISETP.GT.U32.AND P0, PT, R13.reuse, 0x7f, PT ;  /* 0x0000007f0d00780c */ /* 0x040fe40003f04070 */
[----:B------:R-:W-:Y:S01]  /*1080*/  LEA.HI.X R15, R13, c[0x0][0x164], R6, 0x1, P6 ;  /* 0x000059000d0f7a11 */ /* 0x000fe200030f0c06 */
[----:B------:R-:W-:Y:S01]  /*1090*/  IMAD.U32 R13, R47, 0x10000, RZ ;  /* 0x000100002f0d7824 */ /* 0x000fe200078e00ff */
[----:B------:R-:W-:-:S03]  /*10a0*/  SEL R30, R45, RZ, P5 ;  /* 0x000000ff2d1e7207 */ /* 0x000fc60002800000 */
[----:B------:R-:W-:Y:S01]  /*10b0*/  FADD R45, RZ, -R13 ;  /* 0x8000000dff2d7221 */ /* 0x000fe20000000000 */
[----:B------:R-:W-:Y:S01]  /*10c0*/  IMAD.WIDE R14, R25, 0x800, R14 ;  /* 0x00000800190e7825 */ /* 0x000fe200078e020e */
[----:B------:R-:W-:-:S03]  /*10d0*/  IADD3 R39, P6, R39, R34, RZ ;  /* 0x0000002227277210 */ /* 0x000fc60007fde0ff */
[----:B------:R-:W-:-:S05]  /*10e0*/  IMAD.U32 R13, R30, 0x10000, RZ ;  /* 0x000100001e0d7824 */ /* 0x000fca00078e00ff */
[----:B------:R-:W-:Y:S02]  /*10f0*/  @P4 FSEL R45, R13, RZ, P5 ;  /* 0x000000ff0d2d4208 */ /* 0x000fe40002800000 */
[----:B------:R-:W-:Y:S02]  /*1100*/  IADD3 R68, P4, P5, R67, R14, R66 ;  /* 0x0000000e43447210 */ /* 0x000fe40007d9e042 */
[----:B------:R-:W-:Y:S02]  /*1110*/  LOP3.LUT R13, R39, 0xffffff00, RZ, 0xc0, !PT ;  /* 0xffffff00270d7812 */ /* 0x000fe400078ec0ff */
[----:B------:R-:W-:Y:S01]  /*1120*/  IADD3.X R69, R44, R15, R11, P4, P5 ;  /* 0x0000000f2c457210 */ /* 0x000fe200027ea40b */
[----:B------:R-:W-:Y:S01]  /*1130*/  IMAD.X R30, RZ, RZ, R31, P6 ;  /* 0x000000ffff1e7224 */ /* 0x000fe200030e061f */
[----:B------:R-:W-:Y:S01]  /*1140*/  IADD3 R13, P4, -R13, R34, RZ ;  /* 0x000000220d0d7210 */ /* 0x000fe20007f9e1ff */
[----:B------:R0:W2:Y:S04]  /*1150*/  LDG.E.U16 R39, [R32.64] ;  /* 0x0000000420277981 */ /* 0x0000a8000c1e1500 */
[----:B------:R-:W-:Y:S01]  /*1160*/  IMAD.X R30, R31, 0x1, ~R30, P4 ;  /* 0x000000011f1e7824 */ /* 0x000fe200020e0e1e */
[----:B------:R-:W-:-:S04]  /*1170*/  LEA R14, P4, R13, c[0x0][0x160], 0x1 ;  /* 0x000058000d0e7a11 */ /* 0x000fc800078808ff */
[----:B------:R-:W-:-:S05]  /*1180*/  LEA.HI.X R15, R13, c[0x0][0x164], R30, 0x1, P4 ;  /* 0x000059000d0f7a11 */ /* 0x000fca00020f0c1e */
[----:B------:R-:W-:Y:S01]  /*1190*/  IMAD.WIDE R14, R25, 0x800, R14 ;  /* 0x00000800190e7825 */ /* 0x000fe200078e020e */
[----:B------:R-:W-:Y:S01]  /*11a0*/  ISETP.GE.AND.EX P3, PT, R6, RZ, PT, P3 ;  /* 0x000000ff0600720c */ /* 0x000fe20003f66330 */
[----:B------:R1:W4:Y:S03]  /*11b0*/  LDG.E.U16 R25, [R40.64] ;  /* 0x0000000428197981 */ /* 0x000326000c1e1500 */
[----:B------:R-:W-:-:S04]  /*11c0*/  IADD3 R66, P4, P5, R67, R14, R66 ;  /* 0x0000000e43427210 */ /* 0x000fc80007d9e042 */
[----:B------:R-:W-:Y:S02]  /*11d0*/  IADD3.X R67, R44, R15, R11, P4, P5 ;  /* 0x0000000f2c437210 */ /* 0x000fe400027ea40b */
[----:B------:R-:W-:-:S04]  /*11e0*/  IADD3 R11, P6, R5, R36, RZ ;  /* 0x00000024050b7210 */ /* 0x000fc80007fde0ff */
[----:B------:R-:W-:Y:S01]  /*11f0*/  LOP3.LUT R11, R11, 0xffe00000, RZ, 0xc0, !PT ;  /* 0xffe000000b0b7812 */ /* 0x000fe200078ec0ff */
[----:B------:R-:W-:-:S03]  /*1200*/  IMAD.X R15, RZ, RZ, R31, P6 ;  /* 0x000000ffff0f7224 */ /* 0x000fc600030e061f */
[----:B------:R-:W-:Y:S02]  /*1210*/  IADD3 R36, P4, -R11, R36, RZ ;  /* 0x000000240b247210 */ /* 0x000fe40007f9e1ff */
[----:B------:R-:W-:Y:S02]  /*1220*/  LOP3.LUT R15, R15, 0x3fffffff, RZ, 0xc0, !PT ;  /* 0x3fffffff0f0f7812 */ /* 0x000fe400078ec0ff */
[----:B------:R-:W-:Y:S01]  /*1230*/  IADD3 R11, P5, R5, R0, RZ ;  /* 0x00000000050b7210 */ /* 0x000fe20007fbe0ff */
[----:B------:R-:W-:Y:S02]  /*1240*/  IMAD.SHL.U32 R54, R36, 0x4, RZ ;  /* 0x0000000424367824 */ /* 0x000fe400078e00ff */
[----:B------:R-:W-:Y:S01]  /*1250*/  IMAD.X R15, R31, 0x1, ~R15, P4 ;  /* 0x000000011f0f7824 */ /* 0x000fe200020e0e0f */
[----:B------:R-:W-:Y:S01]  /*1260*/  LOP3.LUT R11, R11, 0xffe00000, RZ, 0xc0, !PT ;  /* 0xffe000000b0b7812 */ /* 0x000fe200078ec0ff */
[----:B------:R-:W-:Y:S01]  /*1270*/  IMAD.X R14, RZ, RZ, R31, P5 ;  /* 0x000000ffff0e7224 */ /* 0x000fe200028e061f */
[----:B------:R-:W-:-:S02]  /*1280*/  IADD3 R64, P4, R54, c[0x0][0x168], RZ ;  /* 0x00005a0036407a10 */ /* 0x000fc40007f9e0ff */
[----:B------:R-:W-:Y:S02]  /*1290*/  IADD3 R11, P6, -R11, R0, RZ ;  /* 0x000000000b0b7210 */ /* 0x000fe40007fde1ff */
[----:B------:R-:W-:Y:S02]  /*12a0*/  SHF.L.U64.HI R0, R36, 0x2, R15 ;  /* 0x0000000224007819 */ /* 0x000fe4000001020f */
[C---:B------:R-:W-:Y:S02]  /*12b0*/  ISETP.GT.U32.AND P5, PT, R13.reuse, 0x7f, PT ;  /* 0x0000007f0d00780c */ /* 0x040fe40003fa4070 */
[----:B------:R-:W-:Y:S02]  /*12c0*/  IADD3.X R65, R0, c[0x0][0x16c], RZ, P4, !PT ;  /* 0x00005b0000417a10 */ /* 0x000fe400027fe4ff */
[----:B------:R-:W-:Y:S02]  /*12d0*/  ISETP.GE.U32.AND P4, PT, R13, 0x80, PT ;  /* 0x000000800d00780c */ /* 0x000fe40003f86070 */
[----:B------:R-:W-:Y:S01]  /*12e0*/  LOP3.LUT R13, R14, 0x3fffffff, RZ, 0xc0, !PT ;  /* 0x3fffffff0e0d7812 */ /* 0x000fe200078ec0ff */
[----:B------:R5:W2:Y:S01]  /*12f0*/  LDG.E.EL R47, [R64.64] ;  /* 0x00000004402f7981 */ /* 0x000aa2000c2e1900 */
[----:B------:R-:W-:-:S03]  /*1300*/  ISETP.GT.AND.EX P0, PT, R6, RZ, PT, P0 ;  /* 0x000000ff0600720c */ /* 0x000fc60003f04300 */
[----:B------:R-:W-:Y:S01]  /*1310*/  IMAD.X R6, R31, 0x1, ~R13, P6 ;  /* 0x000000011f067824 */ /* 0x000fe200030e0e0d */
[----:B------:R-:W-:-:S04]  /*1320*/  IADD3 R54, P6, R54, c[0x0][0x170], RZ ;  /* 0x00005c0036367a10 */ /* 0x000fc80007fde0ff */
[C---:B------:R-:W-:Y:S01]  /*1330*/  SHF.L.U64.HI R6, R11.reuse, 0x2, R6 ;  /* 0x000000020b067819 */ /* 0x040fe20000010206 */
[----:B------:R-:W-:Y:S01]  /*1340*/  IMAD.SHL.U32 R11, R11, 0x4, RZ ;  /* 0x000000040b0b7824 */ /* 0x000fe200078e00ff */
[----:B------:R-:W-:-:S04]  /*1350*/  IADD3.X R55, R0, c[0x0][0x174], RZ, P6, !PT ;  /* 0x00005d0000377a10 */ /* 0x000fc800037fe4ff */
[C---:B------:R-:W-:Y:S01]  /*1360*/  IADD3 R14, P6, R11.reuse, c[0x0][0x168], RZ ;  /* 0x00005a000b0e7a10 */ /* 0x040fe20007fde0ff */
[----:B------:R0:W2:Y:S03]  /*1370*/  LDG.E.EL R13, [R54.64] ;  /* 0x00000004360d7981 */ /* 0x0000a6000c2e1900 */
[----:B------:R-:W-:Y:S02]  /*1380*/  IADD3.X R15, R6, c[0x0][0x16c], RZ, P6, !PT ;  /* 0x00005b00060f7a10 */ /* 0x000fe400037fe4ff */
[----:B------:R-:W-:Y:S02]  /*1390*/  IADD3 R52, P6, R11, c[0x0][0x170], RZ ;  /* 0x00005c000b347a10 */ /* 0x000fe40007fde0ff */
[----:B------:R-:W-:Y:S01]  /*13a0*/  ISETP.GE.AND.EX P4, PT, R30, RZ, PT, P4 ;  /* 0x000000ff1e00720c */ /* 0x000fe20003f86340 */
[----:B------:R0:W2:Y:S01]  /*13b0*/  LDG.E.EL R44, [R14.64] ;  /* 0x000000040e2c7981 */ /* 0x0000a2000c2e1900 */
[----:B------:R-:W-:-:S02]  /*13c0*/  IADD3.X R53, R6, c[0x0][0x174], RZ, P6, !PT ;  /* 0x00005d0006357a10 */ /* 0x000fc400037fe4ff */
[----:B------:R-:W-:Y:S02]  /*13d0*/  IADD3 R11, P6, R5, R16, RZ ;  /* 0x00000010050b7210 */ /* 0x000fe40007fde0ff */
[----:B------:R-:W-:Y:S01]  /*13e0*/  ISETP.GT.AND.EX P5, PT, R30, RZ, PT, P5 ;  /* 0x000000ff1e00720c */ /* 0x000fe20003fa4350 */
[----:B------:R1:W2:Y:S01]  /*13f0*/  LDG.E.EL R6, [R52.64] ;  /* 0x0000000434067981 */ /* 0x0002a2000c2e1900 */
[----:B------:R-:W-:Y:S01]  /*1400*/  LOP3.LUT R11, R11, 0xffe00000, RZ, 0xc0, !PT ;  /* 0xffe000000b0b7812 */ /* 0x000fe200078ec0ff */
[----:B------:R-:W-:-:S03]  /*1410*/  IMAD.X R0, RZ, RZ, R31, P6 ;  /* 0x000000ffff007224 */ /* 0x000fc600030e061f */
[----:B------:R-:W-:Y:S02]  /*1420*/  IADD3 R16, P6, -R11, R16, RZ ;  /* 0x000000100b107210 */ /* 0x000fe40007fde1ff */
[----:B------:R-:W-:Y:S02]  /*1430*/  LOP3.LUT R11, R0, 0x3fffffff, RZ, 0xc0, !PT ;  /* 0x3fffffff000b7812 */ /* 0x000fe400078ec0ff */
[----:B0-----:R-:W-:Y:S01]  /*1440*/  PRMT R15, RZ, 0x7610, R15 ;  /* 0x00007610ff0f7816 */ /* 0x001fe2000000000f */
[----:B-----5:R-:W-:Y:S01]  /*1450*/  IMAD.SHL.U32 R64, R16, 0x4, RZ ;  /* 0x0000000410407824 */ /* 0x020fe200078e00ff */
[----:B-1----:R-:W-:Y:S01]  /*1460*/  PRMT R53, RZ, 0x7610, R53 ;  /* 0x00007610ff357816 */ /* 0x002fe20000000035 */
[----:B------:R-:W-:Y:S02]  /*1470*/  IMAD.X R11, R31, 0x1, ~R11, P6 ;  /* 0x000000011f0b7824 */ /* 0x000fe400030e0e0b */
[C---:B------:R-:W-:Y:S01]  /*1480*/  IMAD.WIDE R32, R37.reuse, 0x200, R68 ;  /* 0x0000020025207825 */ /* 0x040fe200078e0244 */
[----:B------:R-:W-:Y:S01]  /*1490*/  IADD3 R40, P6, R64, c[0x0][0x168], RZ ;  /* 0x00005a0040287a10 */ /* 0x000fe20007fde0ff */
[----:B------:R0:W5:Y:S01]  /*14a0*/  @P5 LDG.E.U16 R15, [R66.64+0x300] ;  /* 0x00030004420f5981 */ /* 0x000162000c1e1500 */
[----:B------:R-:W-:Y:S01]  /*14b0*/  SHF.L.U64.HI R11, R16, 0x2, R11 ;  /* 0x00000002100b7819 */ /* 0x000fe2000001020b */
[----:B------:R-:W-:-:S02]  /*14c0*/  IMAD.WIDE R36, R37, 0x200, R66 ;  /* 0x0000020025247825 */ /* 0x000fc400078e0242 */
[----:B------:R0:W5:Y:S01]  /*14d0*/  @!P4 LDG.E.U16 R53, [R66.64+0x500] ;  /* 0x000500044235c981 */ /* 0x000162000c1e1500 */
[C---:B------:R-:W-:Y:S02]  /*14e0*/  IADD3.X R41, R11.reuse, c[0x0][0x16c], RZ, P6, !PT ;  /* 0x00005b000b297a10 */ /* 0x040fe400037fe4ff */
[----:B------:R-:W-:Y:S01]  /*14f0*/  IADD3 R64, P6, R64, c[0x0][0x170], RZ ;  /* 0x00005c0040407a10 */ /* 0x000fe20007fde0ff */
[----:B------:R0:W5:Y:S03]  /*1500*/  LDG.E.U16 R16, [R66.64+0x400] ;  /* 0x0004000442107981 */ /* 0x000166000c1e1500 */
[----:B------:R-:W-:Y:S01]  /*1510*/  IADD3.X R65, R11, c[0x0][0x174], RZ, P6, !PT ;  /* 0x00005d000b417a10 */ /* 0x000fe200037fe4ff */
[----:B------:R-:W-:Y:S01]  /*1520*/  IMAD.HI R58, R58, 0x400, RZ ;  /* 0x000004003a3a7827 */ /* 0x000fe200078e02ff */
[-C--:B------:R-:W-:Y:S01]  /*1530*/  IADD3 R55, P6, R5, R2.reuse, RZ ;  /* 0x0000000205377210 */ /* 0x080fe20007fde0ff */
[----:B------:R1:W5:Y:S03]  /*1540*/  LDG.E.U16 R18, [R36.64] ;  /* 0x0000000424127981 */ /* 0x000366000c1e1500 */
[----:B------:R-:W-:Y:S01]  /*1550*/  LOP3.LUT R55, R55, 0xffe00000, RZ, 0xc0, !PT ;  /* 0xffe0000037377812 */ /* 0x000fe200078ec0ff */
[----:B------:R-:W-:Y:S01]  /*1560*/  IMAD.X R50, RZ, RZ, R31, P6 ;  /* 0x000000ffff327224 */ /* 0x000fe200030e061f */
[----:B------:R0:W5:Y:S02]  /*1570*/  LDG.E.EL R11, [R64.64] ;  /* 0x00000004400b7981 */ /* 0x000164000c2e1900 */
[----:B------:R-:W-:-:S02]  /*1580*/  IADD3 R30, P6, -R55, R2, RZ ;  /* 0x00000002371e7210 */ /* 0x000fc40007fde1ff */
[----:B------:R-:W-:Y:S01]  /*1590*/  LOP3.LUT R55, R50, 0x3fffffff, RZ, 0xc0, !PT ;  /* 0x3fffffff32377812 */ /* 0x000fe200078ec0ff */
[----:B------:R0:W5:Y:S01]  /*15a0*/  LDG.E.EL R40, [R40.64] ;  /* 0x0000000428287981 */ /* 0x000162000c2e1900 */
[----:B------:R-:W-:-:S03]  /*15b0*/  SEL R50, R29, RZ, !P2 ;  /* 0x000000ff1d327207 */ /* 0x000fc60005000000 */
[----:B------:R-:W-:Y:S01]  /*15c0*/  IMAD.X R29, R31, 0x1, ~R55, P6 ;  /* 0x000000011f1d7824 */ /* 0x000fe200030e0e37 */
[----:B------:R-:W-:Y:S01]  /*15d0*/  SEL R35, R35, RZ, P1 ;  /* 0x000000ff23237207 */ /* 0x000fe20000800000 */
[----:B------:R-:W5:Y:S03]  /*15e0*/  LDG.E.U16 R0, [R68.64+0x400] ;  /* 0x0004000444007981 */ /* 0x000f66000c1e1500 */
[C---:B------:R-:W-:Y:S01]  /*15f0*/  SHF.L.U64.HI R2, R30.reuse, 0x2, R29 ;  /* 0x000000021e027819 */ /* 0x040fe2000001021d */
[----:B------:R-:W-:Y:S01]  /*1600*/  IMAD.SHL.U32 R30, R30, 0x4, RZ ;  /* 0x000000041e1e7824 */ /* 0x000fe200078e00ff */
[----:B------:R-:W-:Y:S01]  /*1610*/  SEL R52, R17, RZ, !P2 ;  /* 0x000000ff11347207 */ /* 0x000fe20005000000 */
[----:B0-----:R-:W5:Y:S03]  /*1620*/  LDG.E.U16 R41, [R62.64] ;  /* 0x000000043e297981 */ /* 0x001f66000c1e1500 */
[----:B------:R-:W-:-:S04]  /*1630*/  IADD3 R66, P6, R30, c[0x0][0x168], RZ ;  /* 0x00005a001e427a10 */ /* 0x000fc80007fde0ff */
[----:B------:R-:W-:Y:S02]  /*1640*/  IADD3.X R67, R2, c[0x0][0x16c], RZ, P6, !PT ;  /* 0x00005b0002437a10 */ /* 0x000fe400037fe4ff */
[----:B------:R-:W-:Y:S01]  /*1650*/  IADD3 R64, P6, R30, c[0x0][0x170], RZ ;  /* 0x00005c001e407a10 */ /* 0x000fe20007fde0ff */
[----:B------:R-:W-:-:S03]  /*1660*/  IMAD.U32 R29, R35, 0x10000, RZ ;  /* 0x00010000231d7824 */ /* 0x000fc600078e00ff */
[----:B------:R-:W-:Y:S02]  /*1670*/  IADD3.X R65, R2, c[0x0][0x174], RZ, P6, !PT ;  /* 0x00005d0002417a10 */ /* 0x000fe400037fe4ff */
[-C--:B------:R-:W-:Y:S01]  /*1680*/  IADD3 R35, P6, R5, R24.reuse, RZ ;  /* 0x0000001805237210 */ /* 0x080fe20007fde0ff */
[----:B------:R-:W-:Y:S02]  /*1690*/  IMAD.U32 R52, R52, 0x10000, RZ ;  /* 0x0001000034347824 */ /* 0x000fe400078e00ff */
[----:B------:R-:W-:Y:S01]  /*16a0*/  IMAD.U32 R50, R50, 0x10000, RZ ;  /* 0x0001000032327824 */ /* 0x000fe200078e00ff */
[----:B------:R-:W-:Y:S01]  /*16b0*/  LOP3.LUT R35, R35, 0xffe00000, RZ, 0xc0, !PT ;  /* 0xffe0000023237812 */ /* 0x000fe200078ec0ff */
[----:B------:R-:W-:Y:S01]  /*16c0*/  IMAD.X R30, RZ, RZ, R31, P6 ;  /* 0x000000ffff1e7224 */ /* 0x000fe200030e061f */
[----:B------:R0:W5:Y:S02]  /*16d0*/  LDG.E.EL R2, [R64.64] ;  /* 0x0000000440027981 */ /* 0x000164000c2e1900 */
[----:B------:R-:W-:-:S02]  /*16e0*/  IADD3 R24, P6, -R35, R24, RZ ;  /* 0x0000001823187210 */ /* 0x000fc40007fde1ff */
[----:B------:R-:W-:-:S05]  /*16f0*/  LOP3.LUT R30, R30, 0x3fffffff, RZ, 0xc0, !PT ;  /* 0x3fffffff1e1e7812 */ /* 0x000fca00078ec0ff */
[----:B------:R-:W-:Y:S01]  /*1700*/  IMAD.X R17, R31, 0x1, ~R30, P6 ;  /* 0x000000011f117824 */ /* 0x000fe200030e0e1e */
[----:B------:R-:W-:-:S04]  /*1710*/  SEL R30, R9, RZ, P1 ;  /* 0x000000ff091e7207 */ /* 0x000fc80000800000 */
[----:B------:R-:W-:Y:S01]  /*1720*/  SHF.L.U64.HI R9, R24, 0x2, R17 ;  /* 0x0000000218097819 */ /* 0x000fe20000010211 */
[----:B------:R-:W-:Y:S01]  /*1730*/  IMAD.U32 R17, R30, 0x10000, RZ ;  /* 0x000100001e117824 */ /* 0x000fe200078e00ff */
[----:B------:R-:W-:Y:S01]  /*1740*/  FADD R52, RZ, -R52 ;  /* 0x80000034ff347221 */ /* 0x000fe20000000000 */
[----:B0-----:R-:W-:Y:S01]  /*1750*/  IMAD.SHL.U32 R64, R24, 0x4, RZ ;  /* 0x0000000418407824 */ /* 0x001fe200078e00ff */
[----:B------:R-:W-:Y:S02]  /*1760*/  FADD R50, RZ, -R50 ;  /* 0x80000032ff327221 */ /* 0x000fe40000000000 */
[----:B------:R-:W-:Y:S02]  /*1770*/  @P2 FSEL R52, R17, RZ, P1 ;  /* 0x000000ff11342208 */ /* 0x000fe40000800000 */
[----:B------:R-:W-:Y:S02]  /*1780*/  IADD3 R17, P6, R5, R20, RZ ;  /* 0x0000001405117210 */ /* 0x000fe40007fde0ff */
[----:B------:R-:W-:-:S02]  /*1790*/  @P2 FSEL R50, R29, RZ, P1 ;  /* 0x000000ff1d322208 */ /* 0x000fc40000800000 */
[----:B------:R0:W5:Y:S01]  /*17a0*/  LDG.E.EL R29, [R66.64] ;  /* 0x00000004421d7981 */ /* 0x000162000c2e1900 */
[----:B------:R-:W-:Y:S02]  /*17b0*/  LOP3.LUT R17, R17, 0xffe00000, RZ, 0xc0, !PT ;  /* 0xffe0000011117812 */ /* 0x000fe400078ec0ff */
[C---:B0-----:R-:W-:Y:S02]  /*17c0*/  IADD3 R66, P1, R64.reuse, c[0x0][0x168], RZ ;  /* 0x00005a0040427a10 */ /* 0x041fe40007f3e0ff */
[----:B------:R-:W-:Y:S02]  /*17d0*/  IADD3 R64, P2, R64, c[0x0][0x170], RZ ;  /* 0x00005c0040407a10 */ /* 0x000fe40007f5e0ff */
[----:B------:R-:W-:Y:S02]  /*17e0*/  IADD3.X R67, R9, c[0x0][0x16c], RZ, P1, !PT ;  /* 0x00005b0009437a10 */ /* 0x000fe40000ffe4ff */
[----:B------:R-:W-:Y:S01]  /*17f0*/  IADD3 R30, P1, -R17, R20, RZ ;  /* 0x00000014111e7210 */ /* 0x000fe20007f3e1ff */
[----:B------:R-:W-:Y:S01]  /*1800*/  IMAD.X R17, RZ, RZ, R31, P6 ;  /* 0x000000ffff117224 */ /* 0x000fe200030e061f */
[----:B------:R-:W-:Y:S01]  /*1810*/  IADD3.X R65, R9, c[0x0][0x174], RZ, P2, !PT ;  /* 0x00005d0009417a10 */ /* 0x000fe200017fe4ff */
[----:B------:R-:W5:Y:S01]  /*1820*/  LDG.E.EL R24, [R66.64] ;  /* 0x0000000442187981 */ /* 0x000f62000c2e1900 */
[----:B------:R-:W-:-:S02]  /*1830*/  IADD3 R9, P2, R5, R34, RZ ;  /* 0x0000002205097210 */ /* 0x000fc40007f5e0ff */
[----:B------:R-:W-:Y:S01]  /*1840*/  LOP3.LUT R35, R17, 0x3fffffff, RZ, 0xc0, !PT ;  /* 0x3fffffff11237812 */ /* 0x000fe200078ec0ff */
[----:B------:R-:W5:Y:S01]  /*1850*/  LDG.E.EL R5, [R64.64] ;  /* 0x0000000440057981 */ /* 0x000f62000c2e1900 */
[----:B------:R-:W-:-:S03]  /*1860*/  LOP3.LUT R9, R9, 0xffe00000, RZ, 0xc0, !PT ;  /* 0xffe0000009097812 */ /* 0x000fc600078ec0ff */
[----:B------:R-:W-:Y:S01]  /*1870*/  IMAD.X R35, R31, 0x1, ~R35, P1 ;  /* 0x000000011f237824 */ /* 0x000fe200008e0e23 */
[----:B------:R-:W-:Y:S01]  /*1880*/  IADD3 R34, P6, -R9, R34, RZ ;  /* 0x0000002209227210 */ /* 0x000fe20007fde1ff */
[----:B------:R0:W5:Y:S01]  /*1890*/  LDG.E.U16 R17, [R32.64] ;  /* 0x0000000420117981 */ /* 0x000162000c1e1500 */
[----:B------:R-:W-:Y:S02]  /*18a0*/  PRMT R9, RZ, 0x7610, R9 ;  /* 0x00007610ff097816 */ /* 0x000fe40000000009 */
[----:B------:R-:W-:Y:S02]  /*18b0*/  PRMT R19, RZ, 0x7610, R19 ;  /* 0x00007610ff137816 */ /* 0x000fe40000000013 */
[C---:B------:R-:W-:Y:S01]  /*18c0*/  SHF.L.U64.HI R35, R30.reuse, 0x2, R35 ;  /* 0x000000021e237819 */ /* 0x040fe20000010223 */
[----:B------:R-:W-:Y:S01]  /*18d0*/  IMAD.SHL.U32 R30, R30, 0x4, RZ ;  /* 0x000000041e1e7824 */ /* 0x000fe200078e00ff */
[----:B------:R0:W5:Y:S04]  /*18e0*/  @!P3 LDG.E.U16 R9, [R32.64+0x100] ;  /* 0x000100042009b981 */ /* 0x000168000c1e1500 */
[----:B------:R0:W5:Y:S01]  /*18f0*/  @P0 LDG.E.U16 R19, [R32.64+-0x100] ;  /* 0xffff000420130981 */ /* 0x000162000c1e1500 */
[----:B------:R-:W-:Y:S01]  /*1900*/  LOP3.LUT R60, R60, 0xffe00000, RZ, 0xc0, !PT ;  /* 0xffe000003c3c7812 */ /* 0x000fe200078ec0ff */
[----:B------:R-:W-:Y:S01]  /*1910*/  IMAD.X R61, RZ, RZ, R31, P2 ;  /* 0x000000ffff3d7224 */ /* 0x000fe200010e061f */
[----:B------:R-:W-:-:S02]  /*1920*/  LOP3.LUT R59, R57, 0x3fffffff, RZ, 0xc0, !PT ;  /* 0x3fffffff393b7812 */ /* 0x000fc400078ec0ff */
[----:B0-----:R-:W-:-:S04]  /*1930*/  IADD3 R32, P1, R30, c[0x0][0x168], RZ ;  /* 0x00005a001e207a10 */ /* 0x001fc80007f3e0ff */
[----:B------:R-:W-:Y:S02]  /*1940*/  IADD3.X R33, R35, c[0x0][0x16c], RZ, P1, !PT ;  /* 0x00005b0023217a10 */ /* 0x000fe40000ffe4ff */
[----:B------:R-:W-:-:S03]  /*1950*/  IADD3 R57, P1, -R60, R3, RZ ;  /* 0x000000033c397210 */ /* 0x000fc60007f3e1ff */
[----:B------:R0:W5:Y:S01]  /*1960*/  LDG.E.EL R56, [R32.64] ;  /* 0x0000000420387981 */ /* 0x000162000c2e1900 */
[----:B------:R-:W-:Y:S01]  /*1970*/  LOP3.LUT R61, R61, 0x3fffffff, RZ, 0xc0, !PT ;  /* 0x3fffffff3d3d7812 */ /* 0x000fe200078ec0ff */
[C---:B------:R-:W-:Y:S01]  /*1980*/  IMAD.X R60, R31.reuse, 0x1, ~R59, P1 ;  /* 0x000000011f3c7824 */ /* 0x040fe200008e0e3b */
[----:B------:R-:W-:Y:S02]  /*1990*/  IADD3 R30, P1, R30, c[0x0][0x170], RZ ;  /* 0x00005c001e1e7a10 */ /* 0x000fe40007f3e0ff */
[----:B------:R-:W-:Y:S02]  /*19a0*/  PRMT R14, RZ, 0x7610, R14 ;  /* 0x00007610ff0e7816 */ /* 0x000fe4000000000e */
[----:B0-----:R-:W-:Y:S01]  /*19b0*/  SHF.R.S32.HI R32, RZ, 0x1f, R58 ;  /* 0x0000001fff207819 */ /* 0x001fe2000001143a */
[----:B------:R-:W-:Y:S01]  /*19c0*/  IMAD.X R61, R31, 0x1, ~R61, P6 ;  /* 0x000000011f3d7824 */ /* 0x000fe200030e0e3d */
[----:B------:R-:W-:Y:S02]  /*19d0*/  PRMT R55, RZ, 0x7610, R55 ;  /* 0x00007610ff377816 */ /* 0x000fe40000000037 */
[----:B------:R-:W5:Y:S01]  /*19e0*/  @!P3 LDG.E.U16 R14, [R68.64+0x500] ;  /* 0x00050004440eb981 */ /* 0x000f62000c1e1500 */
[----:B------:R-:W-:-:S02]  /*19f0*/  SHF.R.U32.HI R32, RZ, 0xb, R32 ;  /* 0x0000000bff207819 */ /* 0x000fc40000011620 */
[----:B------:R-:W-:Y:S02]  /*1a00*/  PRMT R20, RZ, 0x7610, R20 ;  /* 0x00007610ff147816 */ /* 0x000fe40000000014 */
[----:B------:R-:W-:Y:S01]  /*1a10*/  IADD3.X R31, R35, c[0x0][0x174], RZ, P1, !PT ;  /* 0x00005d00231f7a10 */ /* 0x000fe20000ffe4ff */
[----:B------:R1:W5:Y:S01]  /*1a20*/  @!P4 LDG.E.U16 R55, [R36.64+0x100] ;  /* 0x000100042437c981 */ /* 0x000362000c1e1500 */
[----:B------:R-:W-:Y:S01]  /*1a30*/  IADD3 R35, P2, R32, R3, RZ ;  /* 0x0000000320237210 */ /* 0x000fe20007f5e0ff */
[C---:B------:R-:W-:Y:S01]  /*1a40*/  IMAD.SHL.U32 R32, R34.reuse, 0x4, RZ ;  /* 0x0000000422207824 */ /* 0x040fe200078e00ff */
[----:B------:R-:W-:Y:S01]  /*1a50*/  SHF.L.U64.HI R33, R34, 0x2, R61 ;  /* 0x0000000222217819 */ /* 0x000fe2000001023d */
[----:B------:R1:W5:Y:S03]  /*1a60*/  @P5 LDG.E.U16 R20, [R36.64+-0x100] ;  /* 0xffff000424145981 */ /* 0x000366000c1e1500 */
[----:B------:R-:W-:Y:S01]  /*1a70*/  IADD3 R34, P1, R32, c[0x0][0x170], RZ ;  /* 0x00005c0020227a10 */ /* 0x000fe20007f3e0ff */
[----:B------:R0:W5:Y:S01]  /*1a80*/  LDG.E.EL R59, [R30.64] ;  /* 0x000000041e3b7981 */ /* 0x000162000c2e1900 */
[----:B-1----:R-:W-:Y:S01]  /*1a90*/  IMAD.X R37, RZ, RZ, R58, P2 ;  /* 0x000000ffff257224 */ /* 0x002fe200010e063a */
[----:B------:R-:W-:-:S02]  /*1aa0*/  LOP3.LUT R36, R35, 0xffe00000, RZ, 0xc0, !PT ;  /* 0xffe0000023247812 */ /* 0x000fc400078ec0ff */
[----:B------:R-:W-:Y:S02]  /*1ab0*/  IADD3.X R35, R33, c[0x0][0x174], RZ, P1, !PT ;  /* 0x00005d0021237a10 */ /* 0x000fe40000ffe4ff */
[----:B------:R-:W-:Y:S02]  /*1ac0*/  LOP3.LUT R37, R37, 0x3fffffff, RZ, 0xc0, !PT ;  /* 0x3fffffff25257812 */ /* 0x000fe400078ec0ff */
[----:B------:R-:W-:Y:S01]  /*1ad0*/  IADD3 R36, P1, -R36, R3, RZ ;  /* 0x0000000324247210 */ /* 0x000fe20007f3e1ff */
[----:B------:R1:W5:Y:S01]  /*1ae0*/  LDG.E.EL R34, [R34.64] ;  /* 0x0000000422227981 */ /* 0x000362000c2e1900 */
[----:B------:R-:W-:-:S03]  /*1af0*/  PRMT R54, RZ, 0x7610, R54 ;  /* 0x00007610ff367816 */ /* 0x000fc60000000036 */
[----:B0-----:R-:W-:Y:S02]  /*1b00*/  IMAD.X R31, R58, 0x1, ~R37, P1 ;  /* 0x000000013a1f7824 */ /* 0x001fe400008e0e25 */
[C---:B------:R-:W-:Y:S01]  /*1b10*/  IMAD.SHL.U32 R37, R36.reuse, 0x4, RZ ;  /* 0x0000000424257824 */ /* 0x040fe200078e00ff */
[----:B------:R-:W5:Y:S01]  /*1b20*/  @P0 LDG.E.U16 R54, [R68.64+0x300] ;  /* 0x0003000444360981 */ /* 0x000f62000c1e1500 */
[C---:B------:R-:W-:Y:S01]  /*1b30*/  SHF.L.U64.HI R60, R57.reuse, 0x2, R60 ;  /* 0x00000002393c7819 */ /* 0x040fe2000001023c */
[----:B------:R-:W-:Y:S01]  /*1b40*/  IMAD.SHL.U32 R57, R57, 0x4, RZ ;  /* 0x0000000439397824 */ /* 0x000fe200078e00ff */
[----:B------:R-:W-:Y:S02]  /*1b50*/  SHF.L.U64.HI R31, R36, 0x2, R31 ;  /* 0x00000002241f7819 */ /* 0x000fe4000001021f */
[----:B------:R-:W-:Y:S02]  /*1b60*/  IADD3 R36, P1, R37, c[0x0][0x170], RZ ;  /* 0x00005c0025247a10 */ /* 0x000fe40007f3e0ff */
[----:B------:R-:W-:-:S02]  /*1b70*/  IADD3 R30, P2, R32, c[0x0][0x168], RZ ;  /* 0x00005a00201e7a10 */ /* 0x000fc40007f5e0ff */
[----:B------:R-:W-:Y:S02]  /*1b80*/  IADD3.X R37, R31, c[0x0][0x174], RZ, P1, !PT ;  /* 0x00005d001f257a10 */ /* 0x000fe40000ffe4ff */
[----:B------:R-:W-:Y:S02]  /*1b90*/  IADD3 R32, P1, R57, c[0x0][0x168], RZ ;  /* 0x00005a0039207a10 */ /* 0x000fe40007f3e0ff */
[----:B------:R-:W-:Y:S01]  /*1ba0*/  IADD3.X R31, R33, c[0x0][0x16c], RZ, P2, !PT ;  /* 0x00005b00211f7a10 */ /* 0x000fe200017fe4ff */
[----:B------:R0:W5:Y:S01]  /*1bb0*/  LDG.E.EL R36, [R36.64] ;  /* 0x0000000424247981 */ /* 0x000162000c2e1900 */
[----:B------:R-:W-:-:S03]  /*1bc0*/  IADD3.X R33, R60, c[0x0][0x16c], RZ, P1, !PT ;  /* 0x00005b003c217a10 */ /* 0x000fc60000ffe4ff */
[----:B------:R0:W5:Y:S04]  /*1bd0*/  LDG.E.EL R30, [R30.64] ;  /* 0x000000041e1e7981 */ /* 0x000168000c2e1900 */
[----:B------:R0:W5:Y:S01]  /*1be0*/  LDG.E.EL R32, [R32.64] ;  /* 0x0000000420207981 */ /* 0x000162000c2e1900 */
[----:B------:R-:W-:Y:S01]  /*1bf0*/  IMAD.U32 R7, R7, 0x10000, RZ ;  /* 0x0001000007077824 */ /* 0x000fe200078e00ff */
[----:B------:R-:W-:Y:S01]  /*1c00*/  SHF.L.U64.HI R58, R3, 0x1, R58 ;  /* 0x00000001033a7819 */ /* 0x000fe2000001023a */
[----:B---3--:R-:W-:Y:S02]  /*1c10*/  IMAD.U32 R46, R46, 0x10000, RZ ;  /* 0x000100002e2e7824 */ /* 0x008fe400078e00ff */
[----:B------:R-:W-:Y:S02]  /*1c20*/  IMAD.U32 R8, R8, 0x10000, RZ ;  /* 0x0001000008087824 */ /* 0x000fe400078e00ff */
[----:B------:R-:W-:-:S02]  /*1c30*/  IMAD.U32 R49, R49, 0x10000, RZ ;  /* 0x0001000031317824 */ /* 0x000fc400078e00ff */
[----:B----4-:R-:W-:Y:S02]  /*1c40*/  IMAD.U32 R25, R25, 0x10000, RZ ;  /* 0x0001000019197824 */ /* 0x010fe400078e00ff */
[----:B------:R-:W-:Y:S02]  /*1c50*/  IMAD.U32 R23, R23, 0x10000, RZ ;  /* 0x0001000017177824 */ /* 0x000fe400078e00ff */
[----:B------:R-:W-:Y:S01]  /*1c60*/  IMAD.SHL.U32 R3, R3, 0x2, RZ ;  /* 0x0000000203037824 */ /* 0x000fe200078e00ff */
[----:B--2---:R-:W-:Y:S01]  /*1c70*/  FMUL R52, R13, R52 ;  /* 0x000000340d347220 */ /* 0x004fe20000400000 */
[----:B------:R-:W-:Y:S01]  /*1c80*/  FMUL R50, R50, R13 ;  /* 0x0000000d32327220 */ /* 0x000fe20000400000 */
[----:B------:R-:W-:Y:S01]  /*1c90*/  IMAD.U32 R13, R48, 0x10000, RZ ;  /* 0x00010000300d7824 */ /* 0x000fe200078e00ff */
[----:B------:R-:W-:-:S04]  /*1ca0*/  FMUL R45, R6, R45 ;  /* 0x0000002d062d7220 */ /* 0x000fc80000400000 */
[----:B------:R-:W-:Y:S01]  /*1cb0*/  FFMA R7, R44, R7, R45 ;  /* 0x000000072c077223 */ /* 0x000fe2000000002d */
[----:B-----5:R-:W-:-:S05]  /*1cc0*/  SEL R53, R53, RZ, !P4 ;  /* 0x000000ff35357207 */ /* 0x020fca0006000000 */
[----:B------:R-:W-:Y:S01]  /*1cd0*/  IMAD.U32 R53, R53, 0x10000, RZ ;  /* 0x0001000035357824 */ /* 0x000fe200078e00ff */
[----:B------:R-:W-:Y:S01]  /*1ce0*/  FMUL R42, R42, R11 ;  /* 0x0000000b2a2a7220 */ /* 0x000fe20000400000 */
[----:B------:R-:W-:Y:S01]  /*1cf0*/  FMUL R43, R43, R2 ;  /* 0x000000022b2b7220 */ /* 0x000fe20000400000 */
[----:B------:R-:W-:Y:S02]  /*1d00*/  SEL R9, R9, RZ, !P3 ;  /* 0x000000ff09097207 */ /* 0x000fe40005800000 */
[----:B0-----:R-:W-:-:S03]  /*1d10*/  SEL R37, R19, RZ, P0 ;  /* 0x000000ff13257207 */ /* 0x001fc60000000000 */
[----:B------:R-:W-:Y:S01]  /*1d20*/  IMAD.U32 R19, R9, 0x10000, RZ ;  /* 0x0001000009137824 */ /* 0x000fe200078e00ff */
[----:B------:R-:W-:Y:S01]  /*1d30*/  FADD R9, RZ, -R53 ;  /* 0x80000035ff097221 */ /* 0x000fe20000000000 */
[----:B------:R-:W-:Y:S02]  /*1d40*/  IMAD.U32 R33, R37, 0x10000, RZ ;  /* 0x0001000025217824 */ /* 0x000fe400078e00ff */
[----:B------:R-:W-:-:S03]  /*1d50*/  FADD R19, RZ, -R19 ;  /* 0x80000013ff137221 */ /* 0x000fc60000000000 */
[----:B------:R-:W-:Y:S01]  /*1d60*/  @P3 FSEL R19, R33, RZ, P0 ;  /* 0x000000ff21133208 */ /* 0x000fe20000000000 */
[----:B------:R-:W-:Y:S01]  /*1d70*/  FMUL R33, R11, R12 ;  /* 0x0000000c0b217220 */ /* 0x000fe20000400000 */
[----:B------:R-:W-:Y:S01]  /*1d80*/  FMUL R12, R2, R27 ;  /* 0x0000001b020c7220 */ /* 0x000fe20000400000 */
[----:B-1----:R-:W-:Y:S02]  /*1d90*/  SEL R35, R14, RZ, !P3 ;  /* 0x000000ff0e237207 */ /* 0x002fe40005800000 */
[----:B------:R-:W-:-:S05]  /*1da0*/  SEL R14, R15, RZ, P5 ;  /* 0x000000ff0f0e7207 */ /* 0x000fca0002800000 */
[----:B------:R-:W-:Y:S01]  /*1db0*/  IMAD.U32 R14, R14, 0x10000, RZ ;  /* 0x000100000e0e7824 */ /* 0x000fe200078e00ff */
[----:B------:R-:W-:-:S04]  /*1dc0*/  SEL R55, R55, RZ, !P4 ;  /* 0x000000ff37377207 */ /* 0x000fc80006000000 */
[----:B------:R-:W-:Y:S01]  /*1dd0*/  @P4 FSEL R9, R14, RZ, P5 ;  /* 0x000000ff0e094208 */ /* 0x000fe20002800000 */
[----:B------:R-:W-:Y:S01]  /*1de0*/  FMUL R14, R51, R6 ;  /* 0x00000006330e7220 */ /* 0x000fe20000400000 */
[----:B------:R-:W-:-:S03]  /*1df0*/  SEL R20, R20, RZ, P5 ;  /* 0x000000ff14147207 */ /* 0x000fc60002800000 */
[----:B------:R-:W-:Y:S01]  /*1e00*/  FFMA R44, R13, R44, R14 ;  /* 0x0000002c0d2c7223 */ /* 0x000fe2000000000e */
[----:B------:R-:W-:Y:S02]  /*1e10*/  IMAD.U32 R13, R38, 0x10000, RZ ;  /* 0x00010000260d7824 */ /* 0x000fe400078e00ff */
[----:B------:R-:W-:Y:S02]  /*1e20*/  IMAD.U32 R15, R35, 0x10000, RZ ;  /* 0x00010000230f7824 */ /* 0x000fe400078e00ff */
[----:B------:R-:W-:Y:S02]  /*1e30*/  IMAD.U32 R55, R55, 0x10000, RZ ;  /* 0x0001000037377824 */ /* 0x000fe400078e00ff */
[----:B------:R-:W-:Y:S01]  /*1e40*/  IMAD.U32 R20, R20, 0x10000, RZ ;  /* 0x0001000014147824 */ /* 0x000fe200078e00ff */
[----:B------:R-:W-:Y:S01]  /*1e50*/  FFMA R2, R40, R13, R33 ;  /* 0x0000000d28027223 */ /* 0x000fe20000000021 */
[----:B------:R-:W-:Y:S01]  /*1e60*/  IMAD.U32 R13, R4, 0x10000, RZ ;  /* 0x00010000040d7824 */ /* 0x000fe200078e00ff */
[----:B------:R-:W-:Y:S01]  /*1e70*/  FMUL R21, R59, R21 ;  /* 0x000000153b157220 */ /* 0x000fe20000400000 */
[----:B------:R-:W-:Y:S01]  /*1e80*/  SEL R54, R54, RZ, P0 ;  /* 0x000000ff36367207 */ /* 0x000fe20000000000 */
[----:B------:R-:W-:Y:S01]  /*1e90*/  FADD R31, RZ, -R55 ;  /* 0x80000037ff1f7221 */ /* 0x000fe20000000000 */
[----:B------:R-:W-:-:S03]  /*1ea0*/  FMUL R27, R5, R10 ;  /* 0x0000000a051b7220 */ /* 0x000fc60000400000 */
[----:B------:R-:W-:Y:S01]  /*1eb0*/  IMAD.U32 R35, R54, 0x10000, RZ ;  /* 0x0001000036237824 */ /* 0x000fe200078e00ff */
[----:B------:R-:W-:Y:S01]  /*1ec0*/  FMUL R28, R28, R5 ;  /* 0x000000051c1c7220 */ /* 0x000fe20000400000 */
[----:B------:R-:W-:Y:S01]  /*1ed0*/  FADD R15, RZ, -R15 ;  /* 0x8000000fff0f7221 */ /* 0x000fe20000000000 */
[----:B------:R-:W-:Y:S01]  /*1ee0*/  @P4 FSEL R31, R20, RZ, P5 ;  /* 0x000000ff141f4208 */ /* 0x000fe20002800000 */
[----:B------:R-:W-:Y:S01]  /*1ef0*/  IMAD.U32 R5, R22, 0x10000, RZ ;  /* 0x0001000016057824 */ /* 0x000fe200078e00ff */
[----:B------:R-:W-:Y:S01]  /*1f00*/  @P3 FSEL R15, R35, RZ, P0 ;  /* 0x000000ff230f3208 */ /* 0x000fe20000000000 */
[----:B------:R-:W-:Y:S01]  /*1f10*/  FFMA R21, R56, R13, R21 ;  /* 0x0000000d38157223 */ /* 0x000fe20000000015 */
[----:B------:R-:W-:Y:S01]  /*1f20*/  FMUL R13, R34, R9 ;  /* 0x00000009220d7220 */ /* 0x000fe20000400000 */
[----:B------:R-:W-:Y:S01]  /*1f30*/  FFMA R27, R24, R5, R27 ;  /* 0x00000005181b7223 */ /* 0x000fe2000000001b */
[----:B------:R-:W-:Y:S01]  /*1f40*/  IMAD.U32 R9, R16, 0x10000, RZ ;  /* 0x0001000010097824 */ /* 0x000fe200078e00ff */
[----:B------:R-:W-:Y:S01]  /*1f50*/  FMUL R26, R26, R59 ;  /* 0x0000003b1a1a7220 */ /* 0x000fe20000400000 */
[----:B------:R-:W-:Y:S01]  /*1f60*/  IMAD.U32 R11, R41, 0x10000, RZ ;  /* 0x00010000290b7824 */ /* 0x000fe200078e00ff */
[----:B------:R-:W-:Y:S01]  /*1f70*/  FMUL R34, R31, R34 ;  /* 0x000000221f227220 */ /* 0x000fe20000400000 */
[----:B------:R-:W-:Y:S01]  /*1f80*/  IMAD.U32 R14, R39, 0x10000, RZ ;  /* 0x00010000270e7824 */ /* 0x000fe200078e00ff */
[----:B------:R-:W-:Y:S01]  /*1f90*/  FMUL R19, R19, R36 ;  /* 0x0000002413137220 */ /* 0x000fe20000400000 */
[----:B------:R-:W-:Y:S01]  /*1fa0*/  IMAD.U32 R5, R18, 0x10000, RZ ;  /* 0x0001000012057824 */ /* 0x000fe200078e00ff */
[----:B------:R-:W-:Y:S01]  /*1fb0*/  FMUL R15, R36, R15 ;  /* 0x0000000f240f7220 */ /* 0x000fe20000400000 */
[----:B------:R-:W-:-:S02]  /*1fc0*/  IMAD.U32 R4, R17, 0x10000, RZ ;  /* 0x0001000011047824 */ /* 0x000fc400078e00ff */
[----:B------:R-:W-:Y:S01]  /*1fd0*/  IMAD.U32 R10, R0, 0x10000, RZ ;  /* 0x00010000000a7824 */ /* 0x000fe200078e00ff */
[----:B------:R-:W-:Y:S01]  /*1fe0*/  FFMA R6, R47, R46, R52 ;  /* 0x0000002e2f067223 */ /* 0x000fe20000000034 */
        /* <DEDUP_REMOVED lines=9> */
[----:B------:R-:W-:Y:S01]  /*2080*/  F2FP.BF16.F32.PACK_AB R9, R2, R7 ;  /* 0x000000070209723e */ /* 0x000fe200000010ff */
[----:B------:R-:W-:Y:S01]  /*2090*/  FFMA R17, R32, R10, R15 ;  /* 0x0000000a20117223 */ /* 0x000fe2000000000f */
[----:B------:R-:W-:-:S02]  /*20a0*/  IADD3 R2, P0, R3, c[0x0][0x178], RZ ;  /* 0x00005e0003027a10 */ /* 0x000fc40007f1e0ff */
[----:B------:R-:W-:Y:S02]  /*20b0*/  IADD3 R4, P1, R3, c[0x0][0x180], RZ ;  /* 0x0000600003047a10 */ /* 0x000fe40007f3e0ff */
[----:B------:R-:W-:Y:S02]  /*20c0*/  F2FP.BF16.F32.PACK_AB R13, R11, R44 ;  /* 0x0000002c0b0d723e */ /* 0x000fe400000010ff */
[----:B------:R-:W-:Y:S02]  /*20d0*/  F2FP.BF16.F32.PACK_AB R10, R27, R8 ;  /* 0x000000081b0a723e */ /* 0x000fe400000010ff */
[----:B------:R-:W-:Y:S02]  /*20e0*/  F2FP.BF16.F32.PACK_AB R14, R25, R14 ;  /* 0x0000000e190e723e */ /* 0x000fe400000010ff */
[----:B------:R-:W-:Y:S02]  /*20f0*/  F2FP.BF16.F32.PACK_AB R15, R34, R23 ;  /* 0x00000017220f723e */ /* 0x000fe400000010ff */
[----:B------:R-:W-:-:S02]  /*2100*/  IADD3.X R3, R58, c[0x0][0x17c], RZ, P0, !PT ;  /* 0x00005f003a037a10 */ /* 0x000fc400007fe4ff */
[----:B------:R-:W-:Y:S02]  /*2110*/  F2FP.BF16.F32.PACK_AB R12, R47, R12 ;  /* 0x0000000c2f0c723e */ /* 0x000fe400000010ff */
[----:B------:R-:W-:Y:S02]  /*2120*/  F2FP.BF16.F32.PACK_AB R11, R0, R21 ;  /* 0x00000015000b723e */ /* 0x000fe400000010ff */
[----:B------:R-:W-:Y:S02]  /*2130*/  IADD3.X R5, R58, c[0x0][0x184], RZ, P1, !PT ;  /* 0x000061003a057a10 */ /* 0x000fe40000ffe4ff */
[----:B------:R-:W-:Y:S01]  /*2140*/  F2FP.BF16.F32.PACK_AB R8, R6, R17 ;  /* 0x000000110608723e */ /* 0x000fe200000010ff */
[----:B------:R-:W-:Y:S04]  /*2150*/  STG.E.128 [R2.64], R12 ;  /* 0x0000000c02007986 */ /* 0x000fe8000c101d04 */
[----:B------:R-:W-:Y:S01]  /*2160*/  STG.E.128 [R4.64], R8 ;  /* 0x0000000804007986 */ /* 0x000fe2000c101d04 */
[----:B------:R-:W-:Y:S05]  /*2170*/  EXIT ;  /* 0x000000000000794d */ /* 0x000fea0003800000 */
.L_x_0:
[----:B------:R-:W-:-:S00]  /*2180*/  BRA `(.L_x_0) ;  /* 0xfffffff000007947 */ /* 0x000fc0000383ffff */
[----:B------:R-:W-:-:S00]  /*2190*/  NOP ;  /* 0x0000000000007918 */ /* 0x000fc00000000000 */
        /* <DEDUP_REMOVED lines=14> */
.L_x_1:
